// auto-generated by cutlass_sweep.gemm — config: {"arch": "sm_100", "cluster_m": 4, "cluster_n": 1, "dtype": "fp16", "dtype_b": "fp16", "layout": "tt", "stages": 5, "tile_k": 64, "tile_m": 128, "tile_n": 128}
#include "cutlass/cutlass.h"
#include "cutlass/gemm/collective/collective_builder.hpp"
#include "cutlass/gemm/device/gemm_universal_adapter.h"
#include "cutlass/gemm/kernel/gemm_universal.hpp"
#include "cutlass/epilogue/collective/collective_builder.hpp"

using ElemA = cutlass::half_t;
using ElemB = cutlass::half_t;
using ElemCD = cutlass::half_t;
using Acc  = float;
using TileShape    = cute::Shape<cute::_128, cute::_128, cute::_64>;
using ClusterShape = cute::Shape<cute::_4, cute::_1, cute::_1>;

using CollectiveEpilogue = typename cutlass::epilogue::collective::CollectiveBuilder<
    cutlass::arch::Sm100, cutlass::arch::OpClassTensorOp,
    TileShape, ClusterShape,
    cutlass::epilogue::collective::EpilogueTileAuto,
    Acc, Acc,
    ElemCD, cutlass::layout::RowMajor, 128 / cutlass::sizeof_bits<ElemCD>::value,
    ElemCD, cutlass::layout::RowMajor, 128 / cutlass::sizeof_bits<ElemCD>::value,
    cutlass::epilogue::collective::EpilogueScheduleAuto
  >::CollectiveOp;

using CollectiveMainloop = typename cutlass::gemm::collective::CollectiveBuilder<
    cutlass::arch::Sm100, cutlass::arch::OpClassTensorOp,
    ElemA, cutlass::layout::ColumnMajor, 128 / cutlass::sizeof_bits<ElemA>::value,
    ElemB, cutlass::layout::ColumnMajor, 128 / cutlass::sizeof_bits<ElemB>::value,
    Acc,
    TileShape, ClusterShape,
    cutlass::gemm::collective::StageCount<5>,
    cutlass::gemm::collective::KernelScheduleAuto
  >::CollectiveOp;

using GemmKernel = cutlass::gemm::kernel::GemmUniversal<
    cute::Shape<int,int,int,int>,
    CollectiveMainloop,
    CollectiveEpilogue
>;
using Gemm = cutlass::gemm::device::GemmUniversalAdapter<GemmKernel>;

// Force the device kernel symbol into the cubin without needing a host main.
auto* _anchor = &cutlass::device_kernel<GemmKernel>;


// ===== COMPILED SASS (sm_100a) =====

	.target	sm_100a

	.elftype	@"ET_EXEC"


//--------------------- .note.nv.tkinfo           --------------------------
	.section	.note.nv.tkinfo,"",@"SHT_NOTE"
	.sectionflags	@"SHF_NOTE_NV_TKINFO"
	.tkinfo
        /*0018*/ 	.word	0x00000002
        /*0030*/ 	.string	""
        /*0030*/ 	.string	"ptxas"
        /*0030*/ 	.string	"Cuda compilation tools, release 13.0, V13.0.88"
        /*0030*/ 	.string	"Build cuda_13.0.r13.0/compiler.36424714_0"
        /*0030*/ 	.string	"-arch sm_100a -m 64 "



//--------------------- .note.nv.cuinfo           --------------------------
	.section	.note.nv.cuinfo,"",@"SHT_NOTE"
	.sectionflags	@"SHF_NOTE_NV_CUINFO"
        /*0018*/ 	.short	0x0002
        /*001a*/ 	.short	0x0064
        /*001c*/ 	.short	0x0082
	.zero		2


//--------------------- .nv.info                  --------------------------
	.section	.nv.info,"",@"SHT_CUDA_INFO"
	.align	4


	//----- nvinfo : EIATTR_REGCOUNT
	.align		4
        /*0000*/ 	.byte	0x04, 0x2f
        /*0002*/ 	.short	(.L_19 - .L_18)
	.align		4
.L_18:
        /*0004*/ 	.word	index@(_ZN7cutlass13device_kernelINS_4gemm6kernel13GemmUniversalIN4cute5tupleIJiiiiEEENS1_10collective13CollectiveMmaINS1_35MainloopSm100TmaUmmaWarpSpecializedILi5ELi2ELi4ENS5_IJNS4_1CILi4EEENSA_ILi1EEESC_EEEEENS5_IJNSA_ILi128EEESF_NSA_ILi64EEEEEENS_6half_tENS5_IJSC_llEEESI_NS5_IJlSC_lEEENS4_8TiledMMAINS4_8MMA_AtomIJNS4_26SM100_MMA_F16BF16_2x1SM_SSISI_SI_fLi128ELi128ELNS4_4UMMA5MajorE1ELSP_0ELNSO_7ScaleInE0ELSQ_0EEEEEENS4_6LayoutINS5_IJSC_SC_SC_EEENS5_IJNSA_ILi0EEESV_SV_EEEEENS5_IJNS4_10UnderscoreESY_SY_EEEEENS4_18SM100_TMA_2SM_LOADENS4_14ComposedLayoutINS4_7SwizzleILi3ELi4ELi3EEENS4_18smem_ptr_flag_bitsILi16EEENST_INS5_IJSG_NSA_ILi8EEEEEENS5_IJSC_SG_EEEEEEEvNS4_8identityENS4_28SM100_TMA_2SM_LOAD_MULTICASTENS12_IS14_S16_NST_INS5_IJS17_SG_EEENS5_IJSG_SC_EEEEEEEvS1C_EENS_8epilogue10collective18CollectiveEpilogueINS1J_23Sm100TmaWarpSpecializedILi4ELi2ELi16ELb1ELb0EEEJNS5_IJSG_SF_SG_EEENS5_IJNST_ISG_SC_EENST_INS5_IJNSA_ILi16EEENSA_ILi2EEEEEES19_EEEEESI_SK_SI_SK_NS1J_6fusion15FusionCallbacksIS1N_NS1V_17LinearCombinationISI_fSI_fLNS_15FloatRoundStyleE2EEES1O_S1U_JEEENS4_5SM1004TMEM4LOAD26SM100_TMEM_LOAD_32dp32b16xENS4_13SM90_TMA_LOADENS12_INS13_ILi1ELi4ELi3EEES16_NST_INS5_IJS17_S1Q_EEENS5_IJS1Q_SC_EEEEEEENS4_39AutoVectorizingCopyWithAssumedAlignmentILi128EEENS4_14SM90_TMA_STOREES2A_S2C_S2C_EEEvvEEEEvNT_6ParamsE)
        /*0008*/ 	.word	0x00000044


	//----- nvinfo : EIATTR_FRAME_SIZE
	.align		4
.L_19:
        /*000c*/ 	.byte	0x04, 0x11
        /*000e*/ 	.short	(.L_21 - .L_20)
	.align		4
.L_20:
        /*0010*/ 	.word	index@($__internal_2_$__cuda_sm10x_tcgen05_guardrail_trap_unallocated_columns_being_dealloced)
        /*0014*/ 	.word	0x00000000


	//----- nvinfo : EIATTR_FRAME_SIZE
	.align		4
.L_21:
        /*0018*/ 	.byte	0x04, 0x11
        /*001a*/ 	.short	(.L_23 - .L_22)
	.align		4
.L_22:
        /*001c*/ 	.word	index@($__internal_1_$__cuda_sm10x_tcgen05_guardrail_trap_phase_invalid_during_alloc)
        /*0020*/ 	.word	0x00000000


	//----- nvinfo : EIATTR_FRAME_SIZE
	.align		4
.L_23:
        /*0024*/ 	.byte	0x04, 0x11
        /*0026*/ 	.short	(.L_25 - .L_24)
	.align		4
.L_24:
        /*0028*/ 	.word	index@($__internal_0_$__cuda_sm10x_tcgen05_guardrail_trap_col_being_dealloced_not_returned_by_alloc)
        /*002c*/ 	.word	0x00000000


	//----- nvinfo : EIATTR_FRAME_SIZE
	.align		4
.L_25:
        /*0030*/ 	.byte	0x04, 0x11
        /*0032*/ 	.short	(.L_27 - .L_26)
	.align		4
.L_26:
        /*0034*/ 	.word	index@(_ZN7cutlass13device_kernelINS_4gemm6kernel13GemmUniversalIN4cute5tupleIJiiiiEEENS1_10collective13CollectiveMmaINS1_35MainloopSm100TmaUmmaWarpSpecializedILi5ELi2ELi4ENS5_IJNS4_1CILi4EEENSA_ILi1EEESC_EEEEENS5_IJNSA_ILi128EEESF_NSA_ILi64EEEEEENS_6half_tENS5_IJSC_llEEESI_NS5_IJlSC_lEEENS4_8TiledMMAINS4_8MMA_AtomIJNS4_26SM100_MMA_F16BF16_2x1SM_SSISI_SI_fLi128ELi128ELNS4_4UMMA5MajorE1ELSP_0ELNSO_7ScaleInE0ELSQ_0EEEEEENS4_6LayoutINS5_IJSC_SC_SC_EEENS5_IJNSA_ILi0EEESV_SV_EEEEENS5_IJNS4_10UnderscoreESY_SY_EEEEENS4_18SM100_TMA_2SM_LOADENS4_14ComposedLayoutINS4_7SwizzleILi3ELi4ELi3EEENS4_18smem_ptr_flag_bitsILi16EEENST_INS5_IJSG_NSA_ILi8EEEEEENS5_IJSC_SG_EEEEEEEvNS4_8identityENS4_28SM100_TMA_2SM_LOAD_MULTICASTENS12_IS14_S16_NST_INS5_IJS17_SG_EEENS5_IJSG_SC_EEEEEEEvS1C_EENS_8epilogue10collective18CollectiveEpilogueINS1J_23Sm100TmaWarpSpecializedILi4ELi2ELi16ELb1ELb0EEEJNS5_IJSG_SF_SG_EEENS5_IJNST_ISG_SC_EENST_INS5_IJNSA_ILi16EEENSA_ILi2EEEEEES19_EEEEESI_SK_SI_SK_NS1J_6fusion15FusionCallbacksIS1N_NS1V_17LinearCombinationISI_fSI_fLNS_15FloatRoundStyleE2EEES1O_S1U_JEEENS4_5SM1004TMEM4LOAD26SM100_TMEM_LOAD_32dp32b16xENS4_13SM90_TMA_LOADENS12_INS13_ILi1ELi4ELi3EEES16_NST_INS5_IJS17_S1Q_EEENS5_IJS1Q_SC_EEEEEEENS4_39AutoVectorizingCopyWithAssumedAlignmentILi128EEENS4_14SM90_TMA_STOREES2A_S2C_S2C_EEEvvEEEEvNT_6ParamsE)
        /*0038*/ 	.word	0x00000000


	//----- nvinfo : EIATTR_MIN_STACK_SIZE
	.align		4
.L_27:
        /*003c*/ 	.byte	0x04, 0x12
        /*003e*/ 	.short	(.L_29 - .L_28)
	.align		4
.L_28:
        /*0040*/ 	.word	index@(_ZN7cutlass13device_kernelINS_4gemm6kernel13GemmUniversalIN4cute5tupleIJiiiiEEENS1_10collective13CollectiveMmaINS1_35MainloopSm100TmaUmmaWarpSpecializedILi5ELi2ELi4ENS5_IJNS4_1CILi4EEENSA_ILi1EEESC_EEEEENS5_IJNSA_ILi128EEESF_NSA_ILi64EEEEEENS_6half_tENS5_IJSC_llEEESI_NS5_IJlSC_lEEENS4_8TiledMMAINS4_8MMA_AtomIJNS4_26SM100_MMA_F16BF16_2x1SM_SSISI_SI_fLi128ELi128ELNS4_4UMMA5MajorE1ELSP_0ELNSO_7ScaleInE0ELSQ_0EEEEEENS4_6LayoutINS5_IJSC_SC_SC_EEENS5_IJNSA_ILi0EEESV_SV_EEEEENS5_IJNS4_10UnderscoreESY_SY_EEEEENS4_18SM100_TMA_2SM_LOADENS4_14ComposedLayoutINS4_7SwizzleILi3ELi4ELi3EEENS4_18smem_ptr_flag_bitsILi16EEENST_INS5_IJSG_NSA_ILi8EEEEEENS5_IJSC_SG_EEEEEEEvNS4_8identityENS4_28SM100_TMA_2SM_LOAD_MULTICASTENS12_IS14_S16_NST_INS5_IJS17_SG_EEENS5_IJSG_SC_EEEEEEEvS1C_EENS_8epilogue10collective18CollectiveEpilogueINS1J_23Sm100TmaWarpSpecializedILi4ELi2ELi16ELb1ELb0EEEJNS5_IJSG_SF_SG_EEENS5_IJNST_ISG_SC_EENST_INS5_IJNSA_ILi16EEENSA_ILi2EEEEEES19_EEEEESI_SK_SI_SK_NS1J_6fusion15FusionCallbacksIS1N_NS1V_17LinearCombinationISI_fSI_fLNS_15FloatRoundStyleE2EEES1O_S1U_JEEENS4_5SM1004TMEM4LOAD26SM100_TMEM_LOAD_32dp32b16xENS4_13SM90_TMA_LOADENS12_INS13_ILi1ELi4ELi3EEES16_NST_INS5_IJS17_S1Q_EEENS5_IJS1Q_SC_EEEEEEENS4_39AutoVectorizingCopyWithAssumedAlignmentILi128EEENS4_14SM90_TMA_STOREES2A_S2C_S2C_EEEvvEEEEvNT_6ParamsE)
        /*0044*/ 	.word	0x00000000
.L_29:


//--------------------- .nv.compat                --------------------------
	.section	.nv.compat,"",@"SHT_CUDA_COMPAT_INFO"
	.align	4
        /*0000*/ 	.byte	0x02, 0x09, 0x01, 0x00, 0x02, 0x02, 0x02, 0x00, 0x02, 0x05, 0x05, 0x00, 0x03, 0x07, 0x01, 0x01
        /*0010*/ 	.byte	0x02, 0x03, 0x01, 0x00, 0x02, 0x06, 0x01, 0x00, 0x04, 0x0b, 0x08, 0x00, 0x09, 0x00, 0x00, 0x00
        /*0020*/ 	.byte	0x00, 0x00, 0x00, 0x00


//--------------------- .nv.info._ZN7cutlass13device_kernelINS_4gemm6kernel13GemmUniversalIN4cute5tupleIJiiiiEEENS1_10collective13CollectiveMmaINS1_35MainloopSm100TmaUmmaWarpSpecializedILi5ELi2ELi4ENS5_IJNS4_1CILi4EEENSA_ILi1EEESC_EEEEENS5_IJNSA_ILi128EEESF_NSA_ILi64EEEEEENS_6half_tENS5_IJSC_llEEESI_NS5_IJlSC_lEEENS4_8TiledMMAINS4_8MMA_AtomIJNS4_26SM100_MMA_F16BF16_2x1SM_SSISI_SI_fLi128ELi128ELNS4_4UMMA5MajorE1ELSP_0ELNSO_7ScaleInE0ELSQ_0EEEEEENS4_6LayoutINS5_IJSC_SC_SC_EEENS5_IJNSA_ILi0EEESV_SV_EEEEENS5_IJNS4_10UnderscoreESY_SY_EEEEENS4_18SM100_TMA_2SM_LOADENS4_14ComposedLayoutINS4_7SwizzleILi3ELi4ELi3EEENS4_18smem_ptr_flag_bitsILi16EEENST_INS5_IJSG_NSA_ILi8EEEEEENS5_IJSC_SG_EEEEEEEvNS4_8identityENS4_28SM100_TMA_2SM_LOAD_MULTICASTENS12_IS14_S16_NST_INS5_IJS17_SG_EEENS5_IJSG_SC_EEEEEEEvS1C_EENS_8epilogue10collective18CollectiveEpilogueINS1J_23Sm100TmaWarpSpecializedILi4ELi2ELi16ELb1ELb0EEEJNS5_IJSG_SF_SG_EEENS5_IJNST_ISG_SC_EENST_INS5_IJNSA_ILi16EEENSA_ILi2EEEEEES19_EEEEESI_SK_SI_SK_NS1J_6fusion15FusionCallbacksIS1N_NS1V_17LinearCombinationISI_fSI_fLNS_15FloatRoundStyleE2EEES1O_S1U_JEEENS4_5SM1004TMEM4LOAD26SM100_TMEM_LOAD_32dp32b16xENS4_13SM90_TMA_LOADENS12_INS13_ILi1ELi4ELi3EEES16_NST_INS5_IJS17_S1Q_EEENS5_IJS1Q_SC_EEEEEEENS4_39AutoVectorizingCopyWithAssumedAlignmentILi128EEENS4_14SM90_TMA_STOREES2A_S2C_S2C_EEEvvEEEEvNT_6ParamsE --------------------------
	.section	.nv.info._ZN7cutlass13device_kernelINS_4gemm6kernel13GemmUniversalIN4cute5tupleIJiiiiEEENS1_10collective13CollectiveMmaINS1_35MainloopSm100TmaUmmaWarpSpecializedILi5ELi2ELi4ENS5_IJNS4_1CILi4EEENSA_ILi1EEESC_EEEEENS5_IJNSA_ILi128EEESF_NSA_ILi64EEEEEENS_6half_tENS5_IJSC_llEEESI_NS5_IJlSC_lEEENS4_8TiledMMAINS4_8MMA_AtomIJNS4_26SM100_MMA_F16BF16_2x1SM_SSISI_SI_fLi128ELi128ELNS4_4UMMA5MajorE1ELSP_0ELNSO_7ScaleInE0ELSQ_0EEEEEENS4_6LayoutINS5_IJSC_SC_SC_EEENS5_IJNSA_ILi0EEESV_SV_EEEEENS5_IJNS4_10UnderscoreESY_SY_EEEEENS4_18SM100_TMA_2SM_LOADENS4_14ComposedLayoutINS4_7SwizzleILi3ELi4ELi3EEENS4_18smem_ptr_flag_bitsILi16EEENST_INS5_IJSG_NSA_ILi8EEEEEENS5_IJSC_SG_EEEEEEEvNS4_8identityENS4_28SM100_TMA_2SM_LOAD_MULTICASTENS12_IS14_S16_NST_INS5_IJS17_SG_EEENS5_IJSG_SC_EEEEEEEvS1C_EENS_8epilogue10collective18CollectiveEpilogueINS1J_23Sm100TmaWarpSpecializedILi4ELi2ELi16ELb1ELb0EEEJNS5_IJSG_SF_SG_EEENS5_IJNST_ISG_SC_EENST_INS5_IJNSA_ILi16EEENSA_ILi2EEEEEES19_EEEEESI_SK_SI_SK_NS1J_6fusion15FusionCallbacksIS1N_NS1V_17LinearCombinationISI_fSI_fLNS_15FloatRoundStyleE2EEES1O_S1U_JEEENS4_5SM1004TMEM4LOAD26SM100_TMEM_LOAD_32dp32b16xENS4_13SM90_TMA_LOADENS12_INS13_ILi1ELi4ELi3EEES16_NST_INS5_IJS17_S1Q_EEENS5_IJS1Q_SC_EEEEEEENS4_39AutoVectorizingCopyWithAssumedAlignmentILi128EEENS4_14SM90_TMA_STOREES2A_S2C_S2C_EEEvvEEEEvNT_6ParamsE,"",@"SHT_CUDA_INFO"
	.sectionflags	@""
	.align	4


	//----- nvinfo : EIATTR_CUDA_API_VERSION
	.align		4
        /*0000*/ 	.byte	0x04, 0x37
        /*0002*/ 	.short	(.L_31 - .L_30)
.L_30:
        /*0004*/ 	.word	0x00000082


	//----- nvinfo : EIATTR_KPARAM_INFO
	.align		4
.L_31:
        /*0008*/ 	.byte	0x04, 0x17
        /*000a*/ 	.short	(.L_33 - .L_32)
.L_32:
        /*000c*/ 	.word	0x00000000
        /*0010*/ 	.short	0x0000
        /*0012*/ 	.short	0x0000
        /*0014*/ 	.byte	0x00, 0xf0, 0x01, 0x20


	//----- nvinfo : EIATTR_AT_ENTRY_FRAGMENTS
	.align		4
.L_33:
        /*0018*/ 	.byte	0x04, 0x4f
        /*001a*/ 	.short	(.L_35 - .L_34)


	//   ....[0]....
.L_34:
        /*001c*/ 	.word	0x00000007


	//----- nvinfo : EIATTR_RESERVED_SMEM_USED
	.align		4
.L_35:
        /*0020*/ 	.byte	0x01, 0x41
	.zero		2


	//----- nvinfo : EIATTR_SPARSE_MMA_MASK
	.align		4
        /*0024*/ 	.byte	0x03, 0x50
        /*0026*/ 	.short	0x0000


	//----- nvinfo : EIATTR_TCGEN05_2CTA_USED
	.align		4
        /*0028*/ 	.byte	0x01, 0x52
	.zero		2


	//----- nvinfo : EIATTR_MAXREG_COUNT
	.align		4
        /*002c*/ 	.byte	0x03, 0x1b
        /*002e*/ 	.short	0x00ff


	//----- nvinfo : EIATTR_NUM_BARRIERS
	.align		4
        /*0030*/ 	.byte	0x02, 0x4c
        /*0032*/ 	.byte	0x07
	.zero		1


	//----- nvinfo : EIATTR_EXTERNS
	.align		4
        /*0034*/ 	.byte	0x04, 0x0f
        /*0036*/ 	.short	(.L_37 - .L_36)


	//   ....[0]....
	.align		4
.L_36:
        /*0038*/ 	.word	index@(__assertfail)


	//----- nvinfo : EIATTR_MERCURY_ISA_VERSION
	.align		4
.L_37:
        /*003c*/ 	.byte	0x03, 0x5f
        /*003e*/ 	.short	0x0101


	//----- nvinfo : EIATTR_INT_WARP_WIDE_INSTR_OFFSETS
	.align		4
        /*0040*/ 	.byte	0x04, 0x31
        /*0042*/ 	.short	(.L_39 - .L_38)


	//   ....[0]....
.L_38:
        /*0044*/ 	.word	0x00000d90


	//   ....[1]....
        /*0048*/ 	.word	0x00000e30


	//   ....[2]....
        /*004c*/ 	.word	0x00004330


	//   ....[3]....
        /*0050*/ 	.word	0x00004360


	//   ....[4]....
        /*0054*/ 	.word	0x00004380


	//   ....[5]....
        /*0058*/ 	.word	0x00004f40


	//   ....[6]....
        /*005c*/ 	.word	0x00004fe0


	//   ....[7]....
        /*0060*/ 	.word	0x00005090


	//   ....[8]....
        /*0064*/ 	.word	0x00005110


	//   ....[9]....
        /*0068*/ 	.word	0x000051c0


	//   ....[10]....
        /*006c*/ 	.word	0x00005270


	//   ....[11]....
        /*0070*/ 	.word	0x000052f0


	//   ....[12]....
        /*0074*/ 	.word	0x000053b0


	//   ....[13]....
        /*0078*/ 	.word	0x00005470


	//   ....[14]....
        /*007c*/ 	.word	0x00005520


	//   ....[15]....
        /*0080*/ 	.word	0x00005610


	//   ....[16]....
        /*0084*/ 	.word	0x000056f0


	//----- nvinfo : EIATTR_COOP_GROUP_MASK_REGIDS
	.align		4
.L_39:
        /*0088*/ 	.byte	0x04, 0x29
        /*008a*/ 	.short	(.L_41 - .L_40)


	//   ....[0]....
.L_40:
        /*008c*/ 	.word	0xffffffff


	//   ....[1]....
        /*0090*/ 	.word	0xffffffff


	//   ....[2]....
        /*0094*/ 	.word	0xffffffff


	//   ....[3]....
        /*0098*/ 	.word	0xffffffff


	//   ....[4]....
        /*009c*/ 	.word	0xffffffff


	//   ....[5]....
        /*00a0*/ 	.word	0xffffffff


	//   ....[6]....
        /*00a4*/ 	.word	0xffffffff


	//   ....[7]....
        /*00a8*/ 	.word	0xffffffff


	//   ....[8]....
        /*00ac*/ 	.word	0xffffffff


	//   ....[9]....
        /*00b0*/ 	.word	0xffffffff


	//   ....[10]....
        /*00b4*/ 	.word	0xffffffff


	//   ....[11]....
        /*00b8*/ 	.word	0xffffffff


	//   ....[12]....
        /*00bc*/ 	.word	0xffffffff


	//   ....[13]....
        /*00c0*/ 	.word	0xffffffff


	//----- nvinfo : EIATTR_COOP_GROUP_INSTR_OFFSETS
	.align		4
.L_41:
        /*00c4*/ 	.byte	0x04, 0x28
        /*00c6*/ 	.short	(.L_43 - .L_42)


	//   ....[0]....
.L_42:
        /*00c8*/ 	.word	0x000000b0


	//   ....[1]....
        /*00cc*/ 	.word	0x00000520


	//   ....[2]....
        /*00d0*/ 	.word	0x00000700


	//   ....[3]....
        /*00d4*/ 	.word	0x00000890


	//   ....[4]....
        /*00d8*/ 	.word	0x00000980


	//   ....[5]....
        /*00dc*/ 	.word	0x00000ae0


	//   ....[6]....
        /*00e0*/ 	.word	0x00000c70


	//   ....[7]....
        /*00e4*/ 	.word	0x00000eb0


	//   ....[8]....
        /*00e8*/ 	.word	0x000021e0


	//   ....[9]....
        /*00ec*/ 	.word	0x00003120


	//   ....[10]....
        /*00f0*/ 	.word	0x000035f0


	//   ....[11]....
        /*00f4*/ 	.word	0x00003620


	//   ....[12]....
        /*00f8*/ 	.word	0x00004230


	//   ....[13]....
        /*00fc*/ 	.word	0x00004440


	//----- nvinfo : EIATTR_VRC_CTA_INIT_COUNT
	.align		4
.L_43:
        /*0100*/ 	.byte	0x02, 0x4a
        /*0102*/ 	.byte	0x80
	.zero		1


	//----- nvinfo : EIATTR_SYSCALL_OFFSETS
	.align		4
        /*0104*/ 	.byte	0x04, 0x46
        /*0106*/ 	.short	(.L_45 - .L_44)


	//   ....[0]....
.L_44:
        /*0108*/ 	.word	0x00006280


	//   ....[1]....
        /*010c*/ 	.word	0x00006370


	//   ....[2]....
        /*0110*/ 	.word	0x00006b10


	//   ....[3]....
        /*0114*/ 	.word	0x00007440


	//   ....[4]....
        /*0118*/ 	.word	0x00007d10


	//   ....[5]....
        /*011c*/ 	.word	0x000085e0


	//----- nvinfo : EIATTR_MBARRIER_INSTR_OFFSETS
	.align		4
.L_45:
        /*0120*/ 	.byte	0x04, 0x39
        /*0122*/ 	.short	(.L_47 - .L_46)


	//   ....[0]....
.L_46:
        /*0124*/ 	.word	0x00000650
        /*0128*/ 	.word	0x000000ff
        /*012c*/ 	.word	0x00000000
        /*0130*/ 	.short	0x0100
        /*0132*/ 	.byte	0x04
	.zero		1


	//   ....[1]....
        /*0134*/ 	.word	0x00000660
        /*0138*/ 	.word	0x000000ff
        /*013c*/ 	.word	0x00000028
        /*0140*/ 	.short	0x0100
        /*0142*/ 	.byte	0x04
	.zero		1


	//   ....[2]....
        /*0144*/ 	.word	0x00000670
        /*0148*/ 	.word	0x000000ff
        /*014c*/ 	.word	0x00000008
        /*0150*/ 	.short	0x0100
        /*0152*/ 	.byte	0x04
	.zero		1


	//   ....[3]....
        /*0154*/ 	.word	0x00000680
        /*0158*/ 	.word	0x000000ff
        /*015c*/ 	.word	0x00000030
        /*0160*/ 	.short	0x0100
        /*0162*/ 	.byte	0x04
	.zero		1


	//   ....[4]....
        /*0164*/ 	.word	0x00000690
        /*0168*/ 	.word	0x000000ff
        /*016c*/ 	.word	0x00000010
        /*0170*/ 	.short	0x0100
        /*0172*/ 	.byte	0x04
	.zero		1


	//   ....[5]....
        /*0174*/ 	.word	0x000006a0
        /*0178*/ 	.word	0x000000ff
        /*017c*/ 	.word	0x00000038
        /*0180*/ 	.short	0x0100
        /*0182*/ 	.byte	0x04
	.zero		1


	//   ....[6]....
        /*0184*/ 	.word	0x000006b0
        /*0188*/ 	.word	0x000000ff
        /*018c*/ 	.word	0x00000018
        /*0190*/ 	.short	0x0100
        /*0192*/ 	.byte	0x04
	.zero		1


	//   ....[7]....
        /*0194*/ 	.word	0x000006c0
        /*0198*/ 	.word	0x000000ff
        /*019c*/ 	.word	0x00000040
        /*01a0*/ 	.short	0x0100
        /*01a2*/ 	.byte	0x04
	.zero		1


	//   ....[8]....
        /*01a4*/ 	.word	0x000006d0
        /*01a8*/ 	.word	0x000000ff
        /*01ac*/ 	.word	0x00000020
        /*01b0*/ 	.short	0x0100
        /*01b2*/ 	.byte	0x04
	.zero		1


	//   ....[9]....
        /*01b4*/ 	.word	0x000006e0
        /*01b8*/ 	.word	0x000000ff
        /*01bc*/ 	.word	0x00000048
        /*01c0*/ 	.short	0x0100
        /*01c2*/ 	.byte	0x04
	.zero		1


	//   ....[10]....
        /*01c4*/ 	.word	0x00000800
        /*01c8*/ 	.word	0x000000ff
        /*01cc*/ 	.word	0x00000050
        /*01d0*/ 	.short	0x0100
        /*01d2*/ 	.byte	0x04
	.zero		1


	//   ....[11]....
        /*01d4*/ 	.word	0x00000810
        /*01d8*/ 	.word	0x000000ff
        /*01dc*/ 	.word	0x00000070
        /*01e0*/ 	.short	0x0100
        /*01e2*/ 	.byte	0x04
	.zero		1


	//   ....[12]....
        /*01e4*/ 	.word	0x00000820
        /*01e8*/ 	.word	0x000000ff
        /*01ec*/ 	.word	0x00000058
        /*01f0*/ 	.short	0x0100
        /*01f2*/ 	.byte	0x04
	.zero		1


	//   ....[13]....
        /*01f4*/ 	.word	0x00000830
        /*01f8*/ 	.word	0x000000ff
        /*01fc*/ 	.word	0x00000078
        /*0200*/ 	.short	0x0100
        /*0202*/ 	.byte	0x04
	.zero		1


	//   ....[14]....
        /*0204*/ 	.word	0x00000840
        /*0208*/ 	.word	0x000000ff
        /*020c*/ 	.word	0x00000060
        /*0210*/ 	.short	0x0100
        /*0212*/ 	.byte	0x04
	.zero		1


	//   ....[15]....
        /*0214*/ 	.word	0x00000850
        /*0218*/ 	.word	0x000000ff
        /*021c*/ 	.word	0x00000080
        /*0220*/ 	.short	0x0100
        /*0222*/ 	.byte	0x04
	.zero		1


	//   ....[16]....
        /*0224*/ 	.word	0x00000860
        /*0228*/ 	.word	0x000000ff
        /*022c*/ 	.word	0x00000068
        /*0230*/ 	.short	0x0100
        /*0232*/ 	.byte	0x04
	.zero		1


	//   ....[17]....
        /*0234*/ 	.word	0x00000870
        /*0238*/ 	.word	0x000000ff
        /*023c*/ 	.word	0x00000088
        /*0240*/ 	.short	0x0100
        /*0242*/ 	.byte	0x04
	.zero		1


	//   ....[18]....
        /*0244*/ 	.word	0x00000950
        /*0248*/ 	.word	0x000000ff
        /*024c*/ 	.word	0x00000090
        /*0250*/ 	.short	0x0100
        /*0252*/ 	.byte	0x06
	.zero		1


	//   ....[19]....
        /*0254*/ 	.word	0x00000960
        /*0258*/ 	.word	0x000000ff
        /*025c*/ 	.word	0x00000098
        /*0260*/ 	.short	0x0100
        /*0262*/ 	.byte	0x06
	.zero		1


	//   ....[20]....
        /*0264*/ 	.word	0x00000a90
        /*0268*/ 	.word	0x000000ff
        /*026c*/ 	.word	0x000000a0
        /*0270*/ 	.short	0x0100
        /*0272*/ 	.byte	0x06
	.zero		1


	//   ....[21]....
        /*0274*/ 	.word	0x00000aa0
        /*0278*/ 	.word	0x000000ff
        /*027c*/ 	.word	0x000000b0
        /*0280*/ 	.short	0x0100
        /*0282*/ 	.byte	0x06
	.zero		1


	//   ....[22]....
        /*0284*/ 	.word	0x00000ab0
        /*0288*/ 	.word	0x000000ff
        /*028c*/ 	.word	0x000000a8
        /*0290*/ 	.short	0x0100
        /*0292*/ 	.byte	0x06
	.zero		1


	//   ....[23]....
        /*0294*/ 	.word	0x00000ac0
        /*0298*/ 	.word	0x000000ff
        /*029c*/ 	.word	0x000000b8
        /*02a0*/ 	.short	0x0100
        /*02a2*/ 	.byte	0x06
	.zero		1


	//   ....[24]....
        /*02a4*/ 	.word	0x00000be0
        /*02a8*/ 	.word	0x000000ff
        /*02ac*/ 	.word	0x000000c0
        /*02b0*/ 	.short	0x0100
        /*02b2*/ 	.byte	0x04
	.zero		1


	//   ....[25]....
        /*02b4*/ 	.word	0x00000bf0
        /*02b8*/ 	.word	0x000000ff
        /*02bc*/ 	.word	0x000000e0
        /*02c0*/ 	.short	0x0100
        /*02c2*/ 	.byte	0x04
	.zero		1


	//   ....[26]....
        /*02c4*/ 	.word	0x00000c00
        /*02c8*/ 	.word	0x000000ff
        /*02cc*/ 	.word	0x000000c8
        /*02d0*/ 	.short	0x0100
        /*02d2*/ 	.byte	0x04
	.zero		1


	//   ....[27]....
        /*02d4*/ 	.word	0x00000c10
        /*02d8*/ 	.word	0x000000ff
        /*02dc*/ 	.word	0x000000e8
        /*02e0*/ 	.short	0x0100
        /*02e2*/ 	.byte	0x04
	.zero		1


	//   ....[28]....
        /*02e4*/ 	.word	0x00000c20
        /*02e8*/ 	.word	0x000000ff
        /*02ec*/ 	.word	0x000000d0
        /*02f0*/ 	.short	0x0100
        /*02f2*/ 	.byte	0x04
	.zero		1


	//   ....[29]....
        /*02f4*/ 	.word	0x00000c30
        /*02f8*/ 	.word	0x000000ff
        /*02fc*/ 	.word	0x000000f0
        /*0300*/ 	.short	0x0100
        /*0302*/ 	.byte	0x04
	.zero		1


	//   ....[30]....
        /*0304*/ 	.word	0x00000c40
        /*0308*/ 	.word	0x000000ff
        /*030c*/ 	.word	0x000000d8
        /*0310*/ 	.short	0x0100
        /*0312*/ 	.byte	0x04
	.zero		1


	//   ....[31]....
        /*0314*/ 	.word	0x00000c50
        /*0318*/ 	.word	0x000000ff
        /*031c*/ 	.word	0x000000f8
        /*0320*/ 	.short	0x0100
        /*0322*/ 	.byte	0x04
	.zero		1


	//   ....[32]....
        /*0324*/ 	.word	0x00000d40
        /*0328*/ 	.word	0x000000ff
        /*032c*/ 	.word	0x00000100
        /*0330*/ 	.short	0x0100
        /*0332*/ 	.byte	0x04
	.zero		1


	//   ....[33]....
        /*0334*/ 	.word	0x00000d50
        /*0338*/ 	.word	0x000000ff
        /*033c*/ 	.word	0x00000110
        /*0340*/ 	.short	0x0100
        /*0342*/ 	.byte	0x04
	.zero		1


	//   ....[34]....
        /*0344*/ 	.word	0x00000d60
        /*0348*/ 	.word	0x000000ff
        /*034c*/ 	.word	0x00000108
        /*0350*/ 	.short	0x0100
        /*0352*/ 	.byte	0x04
	.zero		1


	//   ....[35]....
        /*0354*/ 	.word	0x00000d70
        /*0358*/ 	.word	0x000000ff
        /*035c*/ 	.word	0x00000118
        /*0360*/ 	.short	0x0100
        /*0362*/ 	.byte	0x04
	.zero		1


	//   ....[36]....
        /*0364*/ 	.word	0x00000e70
        /*0368*/ 	.word	0x000000ff
        /*036c*/ 	.word	0x00000120
        /*0370*/ 	.short	0x0100
        /*0372*/ 	.byte	0x06
	.zero		1


	//   ....[37]....
        /*0374*/ 	.word	0x000019f0
        /*0378*/ 	.word	0x00000000
        /*037c*/ 	.word	0x00000110
        /*0380*/ 	.short	0x010a
        /*0382*/ 	.byte	0xff
	.zero		1


	//   ....[38]....
        /*0384*/ 	.word	0x00001a20
        /*0388*/ 	.word	0x00000000
        /*038c*/ 	.word	0x00000100
        /*0390*/ 	.short	0x0101
        /*0392*/ 	.byte	0xff
	.zero		1


	//   ....[39]....
        /*0394*/ 	.word	0x00001ae0
        /*0398*/ 	.word	0x000000ff
        /*039c*/ 	.word	0x00000028
        /*03a0*/ 	.short	0x010a
        /*03a2*/ 	.byte	0x04
	.zero		1


	//   ....[40]....
        /*03a4*/ 	.word	0x00001ba0
        /*03a8*/ 	.word	0x000000ff
        /*03ac*/ 	.word	0x00000028
        /*03b0*/ 	.short	0x010a
        /*03b2*/ 	.byte	0x21
	.zero		1


	//   ....[41]....
        /*03b4*/ 	.word	0x00001d70
        /*03b8*/ 	.word	0x000000ff
        /*03bc*/ 	.word	0x00000028
        /*03c0*/ 	.short	0x010a
        /*03c2*/ 	.byte	0x07
	.zero		1


	//   ....[42]....
        /*03c4*/ 	.word	0x00001e70
        /*03c8*/ 	.word	0x000000ff
        /*03cc*/ 	.word	0x00000098
        /*03d0*/ 	.short	0x0101
        /*03d2*/ 	.byte	0x06
	.zero		1


	//   ....[43]....
        /*03d4*/ 	.word	0x00001e90
        /*03d8*/ 	.word	0x000000ff
        /*03dc*/ 	.word	0x00000028
        /*03e0*/ 	.short	0x010a
        /*03e2*/ 	.byte	0x04
	.zero		1


	//   ....[44]....
        /*03e4*/ 	.word	0x00001f10
        /*03e8*/ 	.word	0x000000ff
        /*03ec*/ 	.word	0x00000028
        /*03f0*/ 	.short	0x010a
        /*03f2*/ 	.byte	0x11
	.zero		1


	//   ....[45]....
        /*03f4*/ 	.word	0x000020a0
        /*03f8*/ 	.word	0x000000ff
        /*03fc*/ 	.word	0x00000028
        /*0400*/ 	.short	0x010a
        /*0402*/ 	.byte	0x08
	.zero		1


	//   ....[46]....
        /*0404*/ 	.word	0x00002210
        /*0408*/ 	.word	0x00000003
        /*040c*/ 	.word	0x000000a0
        /*0410*/ 	.short	0x010a
        /*0412*/ 	.byte	0xff
	.zero		1


	//   ....[47]....
        /*0414*/ 	.word	0x00002360
        /*0418*/ 	.word	0x00000000
        /*041c*/ 	.word	0x00000000
        /*0420*/ 	.short	0x0101
        /*0422*/ 	.byte	0xff
	.zero		1


	//   ....[48]....
        /*0424*/ 	.word	0x00002910
        /*0428*/ 	.word	0x000000ff
        /*042c*/ 	.word	0x00000000
        /*0430*/ 	.short	0x010a
        /*0432*/ 	.byte	0x04
	.zero		1


	//   ....[49]....
        /*0434*/ 	.word	0x000029a0
        /*0438*/ 	.word	0x000000ff
        /*043c*/ 	.word	0x00000000
        /*0440*/ 	.short	0x010a
        /*0442*/ 	.byte	0x05
	.zero		1


	//   ....[50]....
        /*0444*/ 	.word	0x00002a30
        /*0448*/ 	.word	0x000000ff
        /*044c*/ 	.word	0x00000000
        /*0450*/ 	.short	0x010a
        /*0452*/ 	.byte	0x05
	.zero		1


	//   ....[51]....
        /*0454*/ 	.word	0x00002ac0
        /*0458*/ 	.word	0x000000ff
        /*045c*/ 	.word	0x00000000
        /*0460*/ 	.short	0x010a
        /*0462*/ 	.byte	0x05
	.zero		1


	//   ....[52]....
        /*0464*/ 	.word	0x00002b60
        /*0468*/ 	.word	0x00000000
        /*046c*/ 	.word	0x00000000
        /*0470*/ 	.short	0x010a
        /*0472*/ 	.byte	0xff
	.zero		1


	//   ....[53]....
        /*0474*/ 	.word	0x00002c80
        /*0478*/ 	.word	0x00000002
        /*047c*/ 	.word	0x00000100
        /*0480*/ 	.short	0x010a
        /*0482*/ 	.byte	0xff
	.zero		1


	//   ....[54]....
        /*0484*/ 	.word	0x00002cf0
        /*0488*/ 	.word	0x00000002
        /*048c*/ 	.word	0x00000000
        /*0490*/ 	.short	0x0101
        /*0492*/ 	.byte	0xff
	.zero		1


	//   ....[55]....
        /*0494*/ 	.word	0x00002d10
        /*0498*/ 	.word	0x000000ff
        /*049c*/ 	.word	0x000000b0
        /*04a0*/ 	.short	0x010a
        /*04a2*/ 	.byte	0x04
	.zero		1


	//   ....[56]....
        /*04a4*/ 	.word	0x00002e30
        /*04a8*/ 	.word	0x00000002
        /*04ac*/ 	.word	0x000000a0
        /*04b0*/ 	.short	0x010a
        /*04b2*/ 	.byte	0xff
	.zero		1


	//   ....[57]....
        /*04b4*/ 	.word	0x00002f30
        /*04b8*/ 	.word	0x00000002
        /*04bc*/ 	.word	0x00000000
        /*04c0*/ 	.short	0x0101
        /*04c2*/ 	.byte	0xff
	.zero		1


	//   ....[58]....
        /*04c4*/ 	.word	0x00002fc0
        /*04c8*/ 	.word	0x000000ff
        /*04cc*/ 	.word	0x000000b0
        /*04d0*/ 	.short	0x0106
        /*04d2*/ 	.byte	0x04
	.zero		1


	//   ....[59]....
        /*04d4*/ 	.word	0x00002fe0
        /*04d8*/ 	.word	0x000000ff
        /*04dc*/ 	.word	0x000000b0
        /*04e0*/ 	.short	0x010a
        /*04e2*/ 	.byte	0x04
	.zero		1


	//   ....[60]....
        /*04e4*/ 	.word	0x00003070
        /*04e8*/ 	.word	0x000000ff
        /*04ec*/ 	.word	0x000000b0
        /*04f0*/ 	.short	0x0106
        /*04f2*/ 	.byte	0x07
	.zero		1


	//   ....[61]....
        /*04f4*/ 	.word	0x000030b0
        /*04f8*/ 	.word	0x00000000
        /*04fc*/ 	.word	0x000000b0
        /*0500*/ 	.short	0x010a
        /*0502*/ 	.byte	0xff
	.zero		1


	//   ....[62]....
        /*0504*/ 	.word	0x000032f0
        /*0508*/ 	.word	0x000000ff
        /*050c*/ 	.word	0x00000008
        /*0510*/ 	.short	0x010a
        /*0512*/ 	.byte	0x05
	.zero		1


	//   ....[63]....
        /*0514*/ 	.word	0x00003310
        /*0518*/ 	.word	0x000000ff
        /*051c*/ 	.word	0x00000008
        /*0520*/ 	.short	0x010a
        /*0522*/ 	.byte	0x05
	.zero		1


	//   ....[64]....
        /*0524*/ 	.word	0x000034a0
        /*0528*/ 	.word	0x000000ff
        /*052c*/ 	.word	0x00000008
        /*0530*/ 	.short	0x010a
        /*0532*/ 	.byte	0x05
	.zero		1


	//   ....[65]....
        /*0534*/ 	.word	0x000034c0
        /*0538*/ 	.word	0x000000ff
        /*053c*/ 	.word	0x00000008
        /*0540*/ 	.short	0x010a
        /*0542*/ 	.byte	0x05
	.zero		1


	//   ....[66]....
        /*0544*/ 	.word	0x00003580
        /*0548*/ 	.word	0x000000ff
        /*054c*/ 	.word	0x00000000
        /*0550*/ 	.short	0x0101
        /*0552*/ 	.byte	0x04
	.zero		1


	//   ....[67]....
        /*0554*/ 	.word	0x000038b0
        /*0558*/ 	.word	0x00000000
        /*055c*/ 	.word	0x000000a0
        /*0560*/ 	.short	0x010a
        /*0562*/ 	.byte	0xff
	.zero		1


	//   ....[68]....
        /*0564*/ 	.word	0x00003970
        /*0568*/ 	.word	0x00000000
        /*056c*/ 	.word	0x00000000
        /*0570*/ 	.short	0x0101
        /*0572*/ 	.byte	0xff
	.zero		1


	//   ....[69]....
        /*0574*/ 	.word	0x00003a30
        /*0578*/ 	.word	0x000000ff
        /*057c*/ 	.word	0x00000000
        /*0580*/ 	.short	0x010a
        /*0582*/ 	.byte	0x04
	.zero		1


	//   ....[70]....
        /*0584*/ 	.word	0x00003a40
        /*0588*/ 	.word	0x000000ff
        /*058c*/ 	.word	0x000000e0
        /*0590*/ 	.short	0x010a
        /*0592*/ 	.byte	0x1f
	.zero		1


	//   ....[71]....
        /*0594*/ 	.word	0x00003af0
        /*0598*/ 	.word	0x000000ff
        /*059c*/ 	.word	0x00000000
        /*05a0*/ 	.short	0x010a
        /*05a2*/ 	.byte	0x05
	.zero		1


	//   ....[72]....
        /*05a4*/ 	.word	0x00003c20
        /*05a8*/ 	.word	0x000000ff
        /*05ac*/ 	.word	0x00000000
        /*05b0*/ 	.short	0x010a
        /*05b2*/ 	.byte	0x04
	.zero		1


	//   ....[73]....
        /*05b4*/ 	.word	0x00003f20
        /*05b8*/ 	.word	0x000000ff
        /*05bc*/ 	.word	0x00000000
        /*05c0*/ 	.short	0x010a
        /*05c2*/ 	.byte	0x04
	.zero		1


	//   ....[74]....
        /*05c4*/ 	.word	0x00003fb0
        /*05c8*/ 	.word	0x000000ff
        /*05cc*/ 	.word	0x00000000
        /*05d0*/ 	.short	0x010a
        /*05d2*/ 	.byte	0x05
	.zero		1


	//   ....[75]....
        /*05d4*/ 	.word	0x00004040
        /*05d8*/ 	.word	0x000000ff
        /*05dc*/ 	.word	0x00000000
        /*05e0*/ 	.short	0x010a
        /*05e2*/ 	.byte	0x05
	.zero		1


	//   ....[76]....
        /*05e4*/ 	.word	0x000040e0
        /*05e8*/ 	.word	0x00000000
        /*05ec*/ 	.word	0x00000000
        /*05f0*/ 	.short	0x010a
        /*05f2*/ 	.byte	0xff
	.zero		1


	//   ....[77]....
        /*05f4*/ 	.word	0x00004120
        /*05f8*/ 	.word	0x00000000
        /*05fc*/ 	.word	0x00000000
        /*0600*/ 	.short	0x010a
        /*0602*/ 	.byte	0xff
	.zero		1


	//   ....[78]....
        /*0604*/ 	.word	0x00004190
        /*0608*/ 	.word	0x000000ff
        /*060c*/ 	.word	0x00000000
        /*0610*/ 	.short	0x0101
        /*0612*/ 	.byte	0x04
	.zero		1


	//   ....[79]....
        /*0614*/ 	.word	0x000041d0
        /*0618*/ 	.word	0x000000ff
        /*061c*/ 	.word	0x00000120
        /*0620*/ 	.short	0x010a
        /*0622*/ 	.byte	0x1a
	.zero		1


	//   ....[80]....
        /*0624*/ 	.word	0x00004220
        /*0628*/ 	.word	0x000000ff
        /*062c*/ 	.word	0x00000000
        /*0630*/ 	.short	0x0101
        /*0632*/ 	.byte	0x04
	.zero		1


	//   ....[81]....
        /*0634*/ 	.word	0x00004700
        /*0638*/ 	.word	0x00000008
        /*063c*/ 	.word	0x000000a0
        /*0640*/ 	.short	0x010a
        /*0642*/ 	.byte	0xff
	.zero		1


	//   ....[82]....
        /*0644*/ 	.word	0x00004870
        /*0648*/ 	.word	0x00000000
        /*064c*/ 	.word	0x00000000
        /*0650*/ 	.short	0x0101
        /*0652*/ 	.byte	0xff
	.zero		1


	//   ....[83]....
        /*0654*/ 	.word	0x00004d50
        /*0658*/ 	.word	0x000000ff
        /*065c*/ 	.word	0x00000098
        /*0660*/ 	.short	0x010a
        /*0662*/ 	.byte	0x15
	.zero		1


	//   ....[84]....
        /*0664*/ 	.word	0x00004ee0
        /*0668*/ 	.word	0x000000ff
        /*066c*/ 	.word	0x00000070
        /*0670*/ 	.short	0x010a
        /*0672*/ 	.byte	0x15
	.zero		1


	//   ....[85]....
        /*0674*/ 	.word	0x000050b0
        /*0678*/ 	.word	0x000000ff
        /*067c*/ 	.word	0x00000050
        /*0680*/ 	.short	0x010b
        /*0682*/ 	.byte	0x15
	.zero		1


	//   ....[86]....
        /*0684*/ 	.word	0x000050d0
        /*0688*/ 	.word	0x000000ff
        /*068c*/ 	.word	0x00000000
        /*0690*/ 	.short	0x0101
        /*0692*/ 	.byte	0x04
	.zero		1


	//   ....[87]....
        /*0694*/ 	.word	0x000050e0
        /*0698*/ 	.word	0x000000ff
        /*069c*/ 	.word	0x00000078
        /*06a0*/ 	.short	0x010a
        /*06a2*/ 	.byte	0x15
	.zero		1


	//   ....[88]....
        /*06a4*/ 	.word	0x00005290
        /*06a8*/ 	.word	0x000000ff
        /*06ac*/ 	.word	0x00000058
        /*06b0*/ 	.short	0x010b
        /*06b2*/ 	.byte	0x15
	.zero		1


	//   ....[89]....
        /*06b4*/ 	.word	0x000052b0
        /*06b8*/ 	.word	0x000000ff
        /*06bc*/ 	.word	0x00000000
        /*06c0*/ 	.short	0x0101
        /*06c2*/ 	.byte	0x04
	.zero		1


	//   ....[90]....
        /*06c4*/ 	.word	0x000052c0
        /*06c8*/ 	.word	0x000000ff
        /*06cc*/ 	.word	0x00000080
        /*06d0*/ 	.short	0x010a
        /*06d2*/ 	.byte	0x15
	.zero		1


	//   ....[91]....
        /*06d4*/ 	.word	0x00005490
        /*06d8*/ 	.word	0x000000ff
        /*06dc*/ 	.word	0x00000060
        /*06e0*/ 	.short	0x010b
        /*06e2*/ 	.byte	0x15
	.zero		1


	//   ....[92]....
        /*06e4*/ 	.word	0x000054b0
        /*06e8*/ 	.word	0x000000ff
        /*06ec*/ 	.word	0x00000000
        /*06f0*/ 	.short	0x0101
        /*06f2*/ 	.byte	0x04
	.zero		1


	//   ....[93]....
        /*06f4*/ 	.word	0x000054c0
        /*06f8*/ 	.word	0x000000ff
        /*06fc*/ 	.word	0x00000088
        /*0700*/ 	.short	0x010a
        /*0702*/ 	.byte	0x15
	.zero		1


	//   ....[94]....
        /*0704*/ 	.word	0x00005710
        /*0708*/ 	.word	0x000000ff
        /*070c*/ 	.word	0x00000068
        /*0710*/ 	.short	0x010b
        /*0712*/ 	.byte	0x15
	.zero		1


	//   ....[95]....
        /*0714*/ 	.word	0x00005720
        /*0718*/ 	.word	0x000000ff
        /*071c*/ 	.word	0x00000000
        /*0720*/ 	.short	0x0101
        /*0722*/ 	.byte	0x34
	.zero		1


	//   ....[96]....
        /*0724*/ 	.word	0x00005750
        /*0728*/ 	.word	0x000000ff
        /*072c*/ 	.word	0x00000070
        /*0730*/ 	.short	0x010a
        /*0732*/ 	.byte	0x15
	.zero		1


	//   ....[97]....
        /*0734*/ 	.word	0x00005770
        /*0738*/ 	.word	0x000000ff
        /*073c*/ 	.word	0x00000078
        /*0740*/ 	.short	0x010a
        /*0742*/ 	.byte	0x15
	.zero		1


	//   ....[98]....
        /*0744*/ 	.word	0x00005790
        /*0748*/ 	.word	0x000000ff
        /*074c*/ 	.word	0x00000080
        /*0750*/ 	.short	0x010a
        /*0752*/ 	.byte	0x15
	.zero		1


	//   ....[99]....
        /*0754*/ 	.word	0x000057d0
        /*0758*/ 	.word	0x00000000
        /*075c*/ 	.word	0x00000088
        /*0760*/ 	.short	0x010a
        /*0762*/ 	.byte	0xff
	.zero		1


	//   ....[100]....
        /*0764*/ 	.word	0x00005b10
        /*0768*/ 	.word	0x00000003
        /*076c*/ 	.word	0x000000a0
        /*0770*/ 	.short	0x010a
        /*0772*/ 	.byte	0xff
	.zero		1


	//   ....[101]....
        /*0774*/ 	.word	0x00005c90
        /*0778*/ 	.word	0x00000000
        /*077c*/ 	.word	0x00000000
        /*0780*/ 	.short	0x0101
        /*0782*/ 	.byte	0xff
	.zero		1


	//   ....[102]....
        /*0784*/ 	.word	0x000067d0
        /*0788*/ 	.word	0x000000ff
        /*078c*/ 	.word	0x00000050
        /*0790*/ 	.short	0x010a
        /*0792*/ 	.byte	0x2b
	.zero		1


	//   ....[103]....
        /*0794*/ 	.word	0x00006810
        /*0798*/ 	.word	0x00000035
        /*079c*/ 	.word	0x000000c0
        /*07a0*/ 	.short	0x010a
        /*07a2*/ 	.byte	0xff
	.zero		1


	//   ....[104]....
        /*07a4*/ 	.word	0x00006920
        /*07a8*/ 	.word	0x000000ff
        /*07ac*/ 	.word	0x00000050
        /*07b0*/ 	.short	0x010a
        /*07b2*/ 	.byte	0x2b
	.zero		1


	//   ....[105]....
        /*07b4*/ 	.word	0x000069f0
        /*07b8*/ 	.word	0x00000035
        /*07bc*/ 	.word	0x000000c0
        /*07c0*/ 	.short	0x010a
        /*07c2*/ 	.byte	0xff
	.zero		1


	//   ....[106]....
        /*07c4*/ 	.word	0x000071b0
        /*07c8*/ 	.word	0x00000000
        /*07cc*/ 	.word	0x00000000
        /*07d0*/ 	.short	0x0101
        /*07d2*/ 	.byte	0xff
	.zero		1


	//   ....[107]....
        /*07d4*/ 	.word	0x000071c0
        /*07d8*/ 	.word	0x00000002
        /*07dc*/ 	.word	0x00000050
        /*07e0*/ 	.short	0x010a
        /*07e2*/ 	.byte	0xff
	.zero		1


	//   ....[108]....
        /*07e4*/ 	.word	0x00007280
        /*07e8*/ 	.word	0x00000002
        /*07ec*/ 	.word	0x00000050
        /*07f0*/ 	.short	0x010a
        /*07f2*/ 	.byte	0xff
	.zero		1


	//   ....[109]....
        /*07f4*/ 	.word	0x00007a80
        /*07f8*/ 	.word	0x00000000
        /*07fc*/ 	.word	0x00000000
        /*0800*/ 	.short	0x0101
        /*0802*/ 	.byte	0xff
	.zero		1


	//   ....[110]....
        /*0804*/ 	.word	0x00007aa0
        /*0808*/ 	.word	0x00000002
        /*080c*/ 	.word	0x00000050
        /*0810*/ 	.short	0x010a
        /*0812*/ 	.byte	0xff
	.zero		1


	//   ....[111]....
        /*0814*/ 	.word	0x00007b50
        /*0818*/ 	.word	0x00000002
        /*081c*/ 	.word	0x00000050
        /*0820*/ 	.short	0x010a
        /*0822*/ 	.byte	0xff
	.zero		1


	//   ....[112]....
        /*0824*/ 	.word	0x00008350
        /*0828*/ 	.word	0x00000000
        /*082c*/ 	.word	0x00000000
        /*0830*/ 	.short	0x0101
        /*0832*/ 	.byte	0xff
	.zero		1


	//   ....[113]....
        /*0834*/ 	.word	0x00008370
        /*0838*/ 	.word	0x00000003
        /*083c*/ 	.word	0x00000050
        /*0840*/ 	.short	0x010a
        /*0842*/ 	.byte	0xff
	.zero		1


	//   ....[114]....
        /*0844*/ 	.word	0x00008420
        /*0848*/ 	.word	0x00000003
        /*084c*/ 	.word	0x00000050
        /*0850*/ 	.short	0x010a
        /*0852*/ 	.byte	0xff
	.zero		1


	//   ....[115]....
        /*0854*/ 	.word	0x000086d0
        /*0858*/ 	.word	0x00000035
        /*085c*/ 	.word	0x00000000
        /*0860*/ 	.short	0x0101
        /*0862*/ 	.byte	0xff
	.zero		1


	//   ....[116]....
        /*0864*/ 	.word	0x00008c70
        /*0868*/ 	.word	0x00000000
        /*086c*/ 	.word	0x00000000
        /*0870*/ 	.short	0x0101
        /*0872*/ 	.byte	0xff
	.zero		1


	//   ....[117]....
        /*0874*/ 	.word	0x00008f00
        /*0878*/ 	.word	0x000000ff
        /*087c*/ 	.word	0x00000000
        /*0880*/ 	.short	0x0101
        /*0882*/ 	.byte	0x04
	.zero		1


	//   ....[118]....
        /*0884*/ 	.word	0x00008f20
        /*0888*/ 	.word	0x00000000
        /*088c*/ 	.word	0x00000110
        /*0890*/ 	.short	0x010a
        /*0892*/ 	.byte	0xff
	.zero		1


	//   ....[119]....
        /*0894*/ 	.word	0x00008f80
        /*0898*/ 	.word	0x00000000
        /*089c*/ 	.word	0x00000028
        /*08a0*/ 	.short	0x010a
        /*08a2*/ 	.byte	0xff
	.zero		1


	//   ....[120]....
        /*08a4*/ 	.word	0x00008fe0
        /*08a8*/ 	.word	0x00000000
        /*08ac*/ 	.word	0x00000028
        /*08b0*/ 	.short	0x010a
        /*08b2*/ 	.byte	0xff
	.zero		1


	//   ....[121]....
        /*08b4*/ 	.word	0x00009030
        /*08b8*/ 	.word	0x00000003
        /*08bc*/ 	.word	0x000000a0
        /*08c0*/ 	.short	0x010a
        /*08c2*/ 	.byte	0xff
	.zero		1


	//   ....[122]....
        /*08c4*/ 	.word	0x00009090
        /*08c8*/ 	.word	0x00000000
        /*08cc*/ 	.word	0x00000000
        /*08d0*/ 	.short	0x010a
        /*08d2*/ 	.byte	0xff
	.zero		1


	//   ....[123]....
        /*08d4*/ 	.word	0x000090f0
        /*08d8*/ 	.word	0x00000000
        /*08dc*/ 	.word	0x00000000
        /*08e0*/ 	.short	0x010a
        /*08e2*/ 	.byte	0xff
	.zero		1


	//   ....[124]....
        /*08e4*/ 	.word	0x00009150
        /*08e8*/ 	.word	0x00000000
        /*08ec*/ 	.word	0x00000000
        /*08f0*/ 	.short	0x010a
        /*08f2*/ 	.byte	0xff
	.zero		1


	//   ....[125]....
        /*08f4*/ 	.word	0x000091b0
        /*08f8*/ 	.word	0x00000000
        /*08fc*/ 	.word	0x00000000
        /*0900*/ 	.short	0x010a
        /*0902*/ 	.byte	0xff
	.zero		1


	//   ....[126]....
        /*0904*/ 	.word	0x00009200
        /*0908*/ 	.word	0x00000002
        /*090c*/ 	.word	0x00000100
        /*0910*/ 	.short	0x010a
        /*0912*/ 	.byte	0xff
	.zero		1


	//   ....[127]....
        /*0914*/ 	.word	0x00009260
        /*0918*/ 	.word	0x00000002
        /*091c*/ 	.word	0x000000b0
        /*0920*/ 	.short	0x010a
        /*0922*/ 	.byte	0xff
	.zero		1


	//   ....[128]....
        /*0924*/ 	.word	0x000092b0
        /*0928*/ 	.word	0x00000002
        /*092c*/ 	.word	0x000000a0
        /*0930*/ 	.short	0x010a
        /*0932*/ 	.byte	0xff
	.zero		1


	//   ....[129]....
        /*0934*/ 	.word	0x00009310
        /*0938*/ 	.word	0x00000000
        /*093c*/ 	.word	0x000000b0
        /*0940*/ 	.short	0x010a
        /*0942*/ 	.byte	0xff
	.zero		1


	//   ....[130]....
        /*0944*/ 	.word	0x00009370
        /*0948*/ 	.word	0x00000005
        /*094c*/ 	.word	0x00000008
        /*0950*/ 	.short	0x010a
        /*0952*/ 	.byte	0xff
	.zero		1


	//   ....[131]....
        /*0954*/ 	.word	0x00009450
        /*0958*/ 	.word	0x00000000
        /*095c*/ 	.word	0x00000008
        /*0960*/ 	.short	0x010a
        /*0962*/ 	.byte	0xff
	.zero		1


	//   ....[132]....
        /*0964*/ 	.word	0x000094a0
        /*0968*/ 	.word	0x00000000
        /*096c*/ 	.word	0x000000a0
        /*0970*/ 	.short	0x010a
        /*0972*/ 	.byte	0xff
	.zero		1


	//   ....[133]....
        /*0974*/ 	.word	0x00009500
        /*0978*/ 	.word	0x00000000
        /*097c*/ 	.word	0x000000e0
        /*0980*/ 	.short	0x010a
        /*0982*/ 	.byte	0xff
	.zero		1


	//   ....[134]....
        /*0984*/ 	.word	0x00009560
        /*0988*/ 	.word	0x00000000
        /*098c*/ 	.word	0x00000000
        /*0990*/ 	.short	0x010a
        /*0992*/ 	.byte	0xff
	.zero		1


	//   ....[135]....
        /*0994*/ 	.word	0x000095c0
        /*0998*/ 	.word	0x00000000
        /*099c*/ 	.word	0x00000000
        /*09a0*/ 	.short	0x010a
        /*09a2*/ 	.byte	0xff
	.zero		1


	//   ....[136]....
        /*09a4*/ 	.word	0x00009620
        /*09a8*/ 	.word	0x00000000
        /*09ac*/ 	.word	0x00000000
        /*09b0*/ 	.short	0x010a
        /*09b2*/ 	.byte	0xff
	.zero		1


	//   ....[137]....
        /*09b4*/ 	.word	0x00009680
        /*09b8*/ 	.word	0x00000000
        /*09bc*/ 	.word	0x00000000
        /*09c0*/ 	.short	0x010a
        /*09c2*/ 	.byte	0xff
	.zero		1


	//   ....[138]....
        /*09c4*/ 	.word	0x000096e0
        /*09c8*/ 	.word	0x00000000
        /*09cc*/ 	.word	0x00000120
        /*09d0*/ 	.short	0x010a
        /*09d2*/ 	.byte	0xff
	.zero		1


	//   ....[139]....
        /*09d4*/ 	.word	0x00009730
        /*09d8*/ 	.word	0x00000008
        /*09dc*/ 	.word	0x000000a0
        /*09e0*/ 	.short	0x010a
        /*09e2*/ 	.byte	0xff
	.zero		1


	//   ....[140]....
        /*09e4*/ 	.word	0x00009790
        /*09e8*/ 	.word	0x00000000
        /*09ec*/ 	.word	0x00000098
        /*09f0*/ 	.short	0x010a
        /*09f2*/ 	.byte	0xff
	.zero		1


	//   ....[141]....
        /*09f4*/ 	.word	0x000097f0
        /*09f8*/ 	.word	0x00000000
        /*09fc*/ 	.word	0x00000070
        /*0a00*/ 	.short	0x010a
        /*0a02*/ 	.byte	0xff
	.zero		1


	//   ....[142]....
        /*0a04*/ 	.word	0x00009850
        /*0a08*/ 	.word	0x00000000
        /*0a0c*/ 	.word	0x00000078
        /*0a10*/ 	.short	0x010a
        /*0a12*/ 	.byte	0xff
	.zero		1


	//   ....[143]....
        /*0a14*/ 	.word	0x000098b0
        /*0a18*/ 	.word	0x00000000
        /*0a1c*/ 	.word	0x00000080
        /*0a20*/ 	.short	0x010a
        /*0a22*/ 	.byte	0xff
	.zero		1


	//   ....[144]....
        /*0a24*/ 	.word	0x00009910
        /*0a28*/ 	.word	0x00000000
        /*0a2c*/ 	.word	0x00000088
        /*0a30*/ 	.short	0x010a
        /*0a32*/ 	.byte	0xff
	.zero		1


	//   ....[145]....
        /*0a34*/ 	.word	0x00009970
        /*0a38*/ 	.word	0x00000000
        /*0a3c*/ 	.word	0x00000070
        /*0a40*/ 	.short	0x010a
        /*0a42*/ 	.byte	0xff
	.zero		1


	//   ....[146]....
        /*0a44*/ 	.word	0x000099d0
        /*0a48*/ 	.word	0x00000000
        /*0a4c*/ 	.word	0x00000078
        /*0a50*/ 	.short	0x010a
        /*0a52*/ 	.byte	0xff
	.zero		1


	//   ....[147]....
        /*0a54*/ 	.word	0x00009a30
        /*0a58*/ 	.word	0x00000000
        /*0a5c*/ 	.word	0x00000080
        /*0a60*/ 	.short	0x010a
        /*0a62*/ 	.byte	0xff
	.zero		1


	//   ....[148]....
        /*0a64*/ 	.word	0x00009a80
        /*0a68*/ 	.word	0x00000003
        /*0a6c*/ 	.word	0x000000a0
        /*0a70*/ 	.short	0x010a
        /*0a72*/ 	.byte	0xff
	.zero		1


	//   ....[149]....
        /*0a74*/ 	.word	0x00009ae0
        /*0a78*/ 	.word	0x00000002
        /*0a7c*/ 	.word	0x00000050
        /*0a80*/ 	.short	0x010a
        /*0a82*/ 	.byte	0xff
	.zero		1


	//   ....[150]....
        /*0a84*/ 	.word	0x00009b30
        /*0a88*/ 	.word	0x00000035
        /*0a8c*/ 	.word	0x000000c0
        /*0a90*/ 	.short	0x010a
        /*0a92*/ 	.byte	0xff
	.zero		1


	//   ....[151]....
        /*0a94*/ 	.word	0x00009b80
        /*0a98*/ 	.word	0x00000002
        /*0a9c*/ 	.word	0x00000050
        /*0aa0*/ 	.short	0x010a
        /*0aa2*/ 	.byte	0xff
	.zero		1


	//   ....[152]....
        /*0aa4*/ 	.word	0x00009bd0
        /*0aa8*/ 	.word	0x00000002
        /*0aac*/ 	.word	0x00000050
        /*0ab0*/ 	.short	0x010a
        /*0ab2*/ 	.byte	0xff
	.zero		1


	//   ....[153]....
        /*0ab4*/ 	.word	0x00009c20
        /*0ab8*/ 	.word	0x00000003
        /*0abc*/ 	.word	0x00000050
        /*0ac0*/ 	.short	0x010a
        /*0ac2*/ 	.byte	0xff
	.zero		1


	//----- nvinfo : EIATTR_NUM_MBARRIERS
	.align		4
.L_47:
        /*0ac4*/ 	.byte	0x03, 0x38
        /*0ac6*/ 	.short	0x0025


	//----- nvinfo : EIATTR_EXIT_INSTR_OFFSETS
	.align		4
        /*0ac8*/ 	.byte	0x04, 0x1c
        /*0aca*/ 	.short	(.L_49 - .L_48)


	//   ....[0]....
.L_48:
        /*0acc*/ 	.word	0x00002b90


	//   ....[1]....
        /*0ad0*/ 	.word	0x00003080


	//   ....[2]....
        /*0ad4*/ 	.word	0x000030e0


	//   ....[3]....
        /*0ad8*/ 	.word	0x00004450


	//   ....[4]....
        /*0adc*/ 	.word	0x00005800


	//   ....[5]....
        /*0ae0*/ 	.word	0x00005840


	//   ....[6]....
        /*0ae4*/ 	.word	0x00008df0


	//   ....[7]....
        /*0ae8*/ 	.word	0x00008e70


	//   ....[8]....
        /*0aec*/ 	.word	0x00008ea0


	//   ....[9]....
        /*0af0*/ 	.word	0x00008f10


	//----- nvinfo : EIATTR_MAX_THREADS
	.align		4
.L_49:
        /*0af4*/ 	.byte	0x04, 0x05
        /*0af6*/ 	.short	(.L_51 - .L_50)
.L_50:
        /*0af8*/ 	.word	0x00000100
        /*0afc*/ 	.word	0x00000001
        /*0b00*/ 	.word	0x00000001


	//----- nvinfo : EIATTR_CRS_STACK_SIZE
	.align		4
.L_51:
        /*0b04*/ 	.byte	0x04, 0x1e
        /*0b06*/ 	.short	(.L_53 - .L_52)
.L_52:
        /*0b08*/ 	.word	0x00000000


	//----- nvinfo : EIATTR_CBANK_PARAM_SIZE
	.align		4
.L_53:
        /*0b0c*/ 	.byte	0x03, 0x19
        /*0b0e*/ 	.short	0x0800


	//----- nvinfo : EIATTR_PARAM_CBANK
	.align		4
        /*0b10*/ 	.byte	0x04, 0x0a
        /*0b12*/ 	.short	(.L_55 - .L_54)
	.align		4
.L_54:
        /*0b14*/ 	.word	index@(.nv.constant0._ZN7cutlass13device_kernelINS_4gemm6kernel13GemmUniversalIN4cute5tupleIJiiiiEEENS1_10collective13CollectiveMmaINS1_35MainloopSm100TmaUmmaWarpSpecializedILi5ELi2ELi4ENS5_IJNS4_1CILi4EEENSA_ILi1EEESC_EEEEENS5_IJNSA_ILi128EEESF_NSA_ILi64EEEEEENS_6half_tENS5_IJSC_llEEESI_NS5_IJlSC_lEEENS4_8TiledMMAINS4_8MMA_AtomIJNS4_26SM100_MMA_F16BF16_2x1SM_SSISI_SI_fLi128ELi128ELNS4_4UMMA5MajorE1ELSP_0ELNSO_7ScaleInE0ELSQ_0EEEEEENS4_6LayoutINS5_IJSC_SC_SC_EEENS5_IJNSA_ILi0EEESV_SV_EEEEENS5_IJNS4_10UnderscoreESY_SY_EEEEENS4_18SM100_TMA_2SM_LOADENS4_14ComposedLayoutINS4_7SwizzleILi3ELi4ELi3EEENS4_18smem_ptr_flag_bitsILi16EEENST_INS5_IJSG_NSA_ILi8EEEEEENS5_IJSC_SG_EEEEEEEvNS4_8identityENS4_28SM100_TMA_2SM_LOAD_MULTICASTENS12_IS14_S16_NST_INS5_IJS17_SG_EEENS5_IJSG_SC_EEEEEEEvS1C_EENS_8epilogue10collective18CollectiveEpilogueINS1J_23Sm100TmaWarpSpecializedILi4ELi2ELi16ELb1ELb0EEEJNS5_IJSG_SF_SG_EEENS5_IJNST_ISG_SC_EENST_INS5_IJNSA_ILi16EEENSA_ILi2EEEEEES19_EEEEESI_SK_SI_SK_NS1J_6fusion15FusionCallbacksIS1N_NS1V_17LinearCombinationISI_fSI_fLNS_15FloatRoundStyleE2EEES1O_S1U_JEEENS4_5SM1004TMEM4LOAD26SM100_TMEM_LOAD_32dp32b16xENS4_13SM90_TMA_LOADENS12_INS13_ILi1ELi4ELi3EEES16_NST_INS5_IJS17_S1Q_EEENS5_IJS1Q_SC_EEEEEEENS4_39AutoVectorizingCopyWithAssumedAlignmentILi128EEENS4_14SM90_TMA_STOREES2A_S2C_S2C_EEEvvEEEEvNT_6ParamsE)
        /*0b18*/ 	.short	0x0380
        /*0b1a*/ 	.short	0x0800


	//----- nvinfo : EIATTR_SW_WAR
	.align		4
.L_55:
        /*0b1c*/ 	.byte	0x04, 0x36
        /*0b1e*/ 	.short	(.L_57 - .L_56)
.L_56:
        /*0b20*/ 	.word	0x00000008
.L_57:


//--------------------- .nv.callgraph             --------------------------
	.section	.nv.callgraph,"",@"SHT_CUDA_CALLGRAPH"
	.align	4
	.sectionentsize	8
	.align		4
        /*0000*/ 	.word	0x00000000
	.align		4
        /*0004*/ 	.word	0xffffffff
	.align		4
        /*0008*/ 	.word	index@(_ZN7cutlass13device_kernelINS_4gemm6kernel13GemmUniversalIN4cute5tupleIJiiiiEEENS1_10collective13CollectiveMmaINS1_35MainloopSm100TmaUmmaWarpSpecializedILi5ELi2ELi4ENS5_IJNS4_1CILi4EEENSA_ILi1EEESC_EEEEENS5_IJNSA_ILi128EEESF_NSA_ILi64EEEEEENS_6half_tENS5_IJSC_llEEESI_NS5_IJlSC_lEEENS4_8TiledMMAINS4_8MMA_AtomIJNS4_26SM100_MMA_F16BF16_2x1SM_SSISI_SI_fLi128ELi128ELNS4_4UMMA5MajorE1ELSP_0ELNSO_7ScaleInE0ELSQ_0EEEEEENS4_6LayoutINS5_IJSC_SC_SC_EEENS5_IJNSA_ILi0EEESV_SV_EEEEENS5_IJNS4_10UnderscoreESY_SY_EEEEENS4_18SM100_TMA_2SM_LOADENS4_14ComposedLayoutINS4_7SwizzleILi3ELi4ELi3EEENS4_18smem_ptr_flag_bitsILi16EEENST_INS5_IJSG_NSA_ILi8EEEEEENS5_IJSC_SG_EEEEEEEvNS4_8identityENS4_28SM100_TMA_2SM_LOAD_MULTICASTENS12_IS14_S16_NST_INS5_IJS17_SG_EEENS5_IJSG_SC_EEEEEEEvS1C_EENS_8epilogue10collective18CollectiveEpilogueINS1J_23Sm100TmaWarpSpecializedILi4ELi2ELi16ELb1ELb0EEEJNS5_IJSG_SF_SG_EEENS5_IJNST_ISG_SC_EENST_INS5_IJNSA_ILi16EEENSA_ILi2EEEEEES19_EEEEESI_SK_SI_SK_NS1J_6fusion15FusionCallbacksIS1N_NS1V_17LinearCombinationISI_fSI_fLNS_15FloatRoundStyleE2EEES1O_S1U_JEEENS4_5SM1004TMEM4LOAD26SM100_TMEM_LOAD_32dp32b16xENS4_13SM90_TMA_LOADENS12_INS13_ILi1ELi4ELi3EEES16_NST_INS5_IJS17_S1Q_EEENS5_IJS1Q_SC_EEEEEEENS4_39AutoVectorizingCopyWithAssumedAlignmentILi128EEENS4_14SM90_TMA_STOREES2A_S2C_S2C_EEEvvEEEEvNT_6ParamsE)
	.align		4
        /*000c*/ 	.word	index@(__assertfail)
	.align		4
        /*0010*/ 	.word	0x00000000
	.align		4
        /*0014*/ 	.word	0xfffffffe
	.align		4
        /*0018*/ 	.word	0x00000000
	.align		4
        /*001c*/ 	.word	0xfffffffd
	.align		4
        /*0020*/ 	.word	0x00000000
	.align		4
        /*0024*/ 	.word	0xfffffffc


//--------------------- .nv.constant4             --------------------------
	.section	.nv.constant4,"a",@progbits
	.align	8
	.align		8
.nv.constant4:
        /*0000*/ 	.dword	__assertfail
	.align		8
        /*0008*/ 	.dword	__unnamed_1
	.align		8
        /*0010*/ 	.dword	__unnamed_2
	.align		8
        /*0018*/ 	.dword	_ZN40_INTERNAL_a504f267_4_k_cu_b796819f_379804cuda3std3__45__cpo5beginE
	.align		8
        /*0020*/ 	.dword	_ZN40_INTERNAL_a504f267_4_k_cu_b796819f_379804cuda3std3__45__cpo3endE
	.align		8
        /*0028*/ 	.dword	_ZN40_INTERNAL_a504f267_4_k_cu_b796819f_379804cuda3std3__45__cpo6cbeginE
	.align		8
        /*0030*/ 	.dword	_ZN40_INTERNAL_a504f267_4_k_cu_b796819f_379804cuda3std3__45__cpo4cendE
	.align		8
        /*0038*/ 	.dword	_ZN40_INTERNAL_a504f267_4_k_cu_b796819f_379804cuda3std3__442_GLOBAL__N__a504f267_4_k_cu_b796819f_379806ignoreE
	.align		8
        /*0040*/ 	.dword	_ZN40_INTERNAL_a504f267_4_k_cu_b796819f_379804cuda3std3__419piecewise_constructE
	.align		8
        /*0048*/ 	.dword	_ZN40_INTERNAL_a504f267_4_k_cu_b796819f_379804cuda3std3__48in_placeE
	.align		8
        /*0050*/ 	.dword	_ZN40_INTERNAL_a504f267_4_k_cu_b796819f_379804cuda3std6ranges3__45__cpo4swapE
	.align		8
        /*0058*/ 	.dword	_ZN40_INTERNAL_a504f267_4_k_cu_b796819f_379804cuda3std6ranges3__45__cpo9iter_moveE
	.align		8
        /*0060*/ 	.dword	_ZN40_INTERNAL_a504f267_4_k_cu_b796819f_379804cute7productE
	.align		8
        /*0068*/ 	.dword	_ZN40_INTERNAL_a504f267_4_k_cu_b796819f_379804cute1_E
	.align		8
        /*0070*/ 	.dword	$str$25
	.align		8
        /*0078*/ 	.dword	$str$26
	.align		8
        /*0080*/ 	.dword	$str$27
	.align		8
        /*0088*/ 	.dword	$str$28


//--------------------- .text._ZN7cutlass13device_kernelINS_4gemm6kernel13GemmUniversalIN4cute5tupleIJiiiiEEENS1_10collective13CollectiveMmaINS1_35MainloopSm100TmaUmmaWarpSpecializedILi5ELi2ELi4ENS5_IJNS4_1CILi4EEENSA_ILi1EEESC_EEEEENS5_IJNSA_ILi128EEESF_NSA_ILi64EEEEEENS_6half_tENS5_IJSC_llEEESI_NS5_IJlSC_lEEENS4_8TiledMMAINS4_8MMA_AtomIJNS4_26SM100_MMA_F16BF16_2x1SM_SSISI_SI_fLi128ELi128ELNS4_4UMMA5MajorE1ELSP_0ELNSO_7ScaleInE0ELSQ_0EEEEEENS4_6LayoutINS5_IJSC_SC_SC_EEENS5_IJNSA_ILi0EEESV_SV_EEEEENS5_IJNS4_10UnderscoreESY_SY_EEEEENS4_18SM100_TMA_2SM_LOADENS4_14ComposedLayoutINS4_7SwizzleILi3ELi4ELi3EEENS4_18smem_ptr_flag_bitsILi16EEENST_INS5_IJSG_NSA_ILi8EEEEEENS5_IJSC_SG_EEEEEEEvNS4_8identityENS4_28SM100_TMA_2SM_LOAD_MULTICASTENS12_IS14_S16_NST_INS5_IJS17_SG_EEENS5_IJSG_SC_EEEEEEEvS1C_EENS_8epilogue10collective18CollectiveEpilogueINS1J_23Sm100TmaWarpSpecializedILi4ELi2ELi16ELb1ELb0EEEJNS5_IJSG_SF_SG_EEENS5_IJNST_ISG_SC_EENST_INS5_IJNSA_ILi16EEENSA_ILi2EEEEEES19_EEEEESI_SK_SI_SK_NS1J_6fusion15FusionCallbacksIS1N_NS1V_17LinearCombinationISI_fSI_fLNS_15FloatRoundStyleE2EEES1O_S1U_JEEENS4_5SM1004TMEM4LOAD26SM100_TMEM_LOAD_32dp32b16xENS4_13SM90_TMA_LOADENS12_INS13_ILi1ELi4ELi3EEES16_NST_INS5_IJS17_S1Q_EEENS5_IJS1Q_SC_EEEEEEENS4_39AutoVectorizingCopyWithAssumedAlignmentILi128EEENS4_14SM90_TMA_STOREES2A_S2C_S2C_EEEvvEEEEvNT_6ParamsE --------------------------
	.section	.text._ZN7cutlass13device_kernelINS_4gemm6kernel13GemmUniversalIN4cute5tupleIJiiiiEEENS1_10collective13CollectiveMmaINS1_35MainloopSm100TmaUmmaWarpSpecializedILi5ELi2ELi4ENS5_IJNS4_1CILi4EEENSA_ILi1EEESC_EEEEENS5_IJNSA_ILi128EEESF_NSA_ILi64EEEEEENS_6half_tENS5_IJSC_llEEESI_NS5_IJlSC_lEEENS4_8TiledMMAINS4_8MMA_AtomIJNS4_26SM100_MMA_F16BF16_2x1SM_SSISI_SI_fLi128ELi128ELNS4_4UMMA5MajorE1ELSP_0ELNSO_7ScaleInE0ELSQ_0EEEEEENS4_6LayoutINS5_IJSC_SC_SC_EEENS5_IJNSA_ILi0EEESV_SV_EEEEENS5_IJNS4_10UnderscoreESY_SY_EEEEENS4_18SM100_TMA_2SM_LOADENS4_14ComposedLayoutINS4_7SwizzleILi3ELi4ELi3EEENS4_18smem_ptr_flag_bitsILi16EEENST_INS5_IJSG_NSA_ILi8EEEEEENS5_IJSC_SG_EEEEEEEvNS4_8identityENS4_28SM100_TMA_2SM_LOAD_MULTICASTENS12_IS14_S16_NST_INS5_IJS17_SG_EEENS5_IJSG_SC_EEEEEEEvS1C_EENS_8epilogue10collective18CollectiveEpilogueINS1J_23Sm100TmaWarpSpecializedILi4ELi2ELi16ELb1ELb0EEEJNS5_IJSG_SF_SG_EEENS5_IJNST_ISG_SC_EENST_INS5_IJNSA_ILi16EEENSA_ILi2EEEEEES19_EEEEESI_SK_SI_SK_NS1J_6fusion15FusionCallbacksIS1N_NS1V_17LinearCombinationISI_fSI_fLNS_15FloatRoundStyleE2EEES1O_S1U_JEEENS4_5SM1004TMEM4LOAD26SM100_TMEM_LOAD_32dp32b16xENS4_13SM90_TMA_LOADENS12_INS13_ILi1ELi4ELi3EEES16_NST_INS5_IJS17_S1Q_EEENS5_IJS1Q_SC_EEEEEEENS4_39AutoVectorizingCopyWithAssumedAlignmentILi128EEENS4_14SM90_TMA_STOREES2A_S2C_S2C_EEEvvEEEEvNT_6ParamsE,"ax",@progbits
	.align	128
.text._ZN7cutlass13device_kernelINS_4gemm6kernel13GemmUniversalIN4cute5tupleIJiiiiEEENS1_10collective13CollectiveMmaINS1_35MainloopSm100TmaUmmaWarpSpecializedILi5ELi2ELi4ENS5_IJNS4_1CILi4EEENSA_ILi1EEESC_EEEEENS5_IJNSA_ILi128EEESF_NSA_ILi64EEEEEENS_6half_tENS5_IJSC_llEEESI_NS5_IJlSC_lEEENS4_8TiledMMAINS4_8MMA_AtomIJNS4_26SM100_MMA_F16BF16_2x1SM_SSISI_SI_fLi128ELi128ELNS4_4UMMA5MajorE1ELSP_0ELNSO_7ScaleInE0ELSQ_0EEEEEENS4_6LayoutINS5_IJSC_SC_SC_EEENS5_IJNSA_ILi0EEESV_SV_EEEEENS5_IJNS4_10UnderscoreESY_SY_EEEEENS4_18SM100_TMA_2SM_LOADENS4_14ComposedLayoutINS4_7SwizzleILi3ELi4ELi3EEENS4_18smem_ptr_flag_bitsILi16EEENST_INS5_IJSG_NSA_ILi8EEEEEENS5_IJSC_SG_EEEEEEEvNS4_8identityENS4_28SM100_TMA_2SM_LOAD_MULTICASTENS12_IS14_S16_NST_INS5_IJS17_SG_EEENS5_IJSG_SC_EEEEEEEvS1C_EENS_8epilogue10collective18CollectiveEpilogueINS1J_23Sm100TmaWarpSpecializedILi4ELi2ELi16ELb1ELb0EEEJNS5_IJSG_SF_SG_EEENS5_IJNST_ISG_SC_EENST_INS5_IJNSA_ILi16EEENSA_ILi2EEEEEES19_EEEEESI_SK_SI_SK_NS1J_6fusion15FusionCallbacksIS1N_NS1V_17LinearCombinationISI_fSI_fLNS_15FloatRoundStyleE2EEES1O_S1U_JEEENS4_5SM1004TMEM4LOAD26SM100_TMEM_LOAD_32dp32b16xENS4_13SM90_TMA_LOADENS12_INS13_ILi1ELi4ELi3EEES16_NST_INS5_IJS17_S1Q_EEENS5_IJS1Q_SC_EEEEEEENS4_39AutoVectorizingCopyWithAssumedAlignmentILi128EEENS4_14SM90_TMA_STOREES2A_S2C_S2C_EEEvvEEEEvNT_6ParamsE:
        .type           _ZN7cutlass13device_kernelINS_4gemm6kernel13GemmUniversalIN4cute5tupleIJiiiiEEENS1_10collective13CollectiveMmaINS1_35MainloopSm100TmaUmmaWarpSpecializedILi5ELi2ELi4ENS5_IJNS4_1CILi4EEENSA_ILi1EEESC_EEEEENS5_IJNSA_ILi128EEESF_NSA_ILi64EEEEEENS_6half_tENS5_IJSC_llEEESI_NS5_IJlSC_lEEENS4_8TiledMMAINS4_8MMA_AtomIJNS4_26SM100_MMA_F16BF16_2x1SM_SSISI_SI_fLi128ELi128ELNS4_4UMMA5MajorE1ELSP_0ELNSO_7ScaleInE0ELSQ_0EEEEEENS4_6LayoutINS5_IJSC_SC_SC_EEENS5_IJNSA_ILi0EEESV_SV_EEEEENS5_IJNS4_10UnderscoreESY_SY_EEEEENS4_18SM100_TMA_2SM_LOADENS4_14ComposedLayoutINS4_7SwizzleILi3ELi4ELi3EEENS4_18smem_ptr_flag_bitsILi16EEENST_INS5_IJSG_NSA_ILi8EEEEEENS5_IJSC_SG_EEEEEEEvNS4_8identityENS4_28SM100_TMA_2SM_LOAD_MULTICASTENS12_IS14_S16_NST_INS5_IJS17_SG_EEENS5_IJSG_SC_EEEEEEEvS1C_EENS_8epilogue10collective18CollectiveEpilogueINS1J_23Sm100TmaWarpSpecializedILi4ELi2ELi16ELb1ELb0EEEJNS5_IJSG_SF_SG_EEENS5_IJNST_ISG_SC_EENST_INS5_IJNSA_ILi16EEENSA_ILi2EEEEEES19_EEEEESI_SK_SI_SK_NS1J_6fusion15FusionCallbacksIS1N_NS1V_17LinearCombinationISI_fSI_fLNS_15FloatRoundStyleE2EEES1O_S1U_JEEENS4_5SM1004TMEM4LOAD26SM100_TMEM_LOAD_32dp32b16xENS4_13SM90_TMA_LOADENS12_INS13_ILi1ELi4ELi3EEES16_NST_INS5_IJS17_S1Q_EEENS5_IJS1Q_SC_EEEEEEENS4_39AutoVectorizingCopyWithAssumedAlignmentILi128EEENS4_14SM90_TMA_STOREES2A_S2C_S2C_EEEvvEEEEvNT_6ParamsE,@function
        .size           _ZN7cutlass13device_kernelINS_4gemm6kernel13GemmUniversalIN4cute5tupleIJiiiiEEENS1_10collective13CollectiveMmaINS1_35MainloopSm100TmaUmmaWarpSpecializedILi5ELi2ELi4ENS5_IJNS4_1CILi4EEENSA_ILi1EEESC_EEEEENS5_IJNSA_ILi128EEESF_NSA_ILi64EEEEEENS_6half_tENS5_IJSC_llEEESI_NS5_IJlSC_lEEENS4_8TiledMMAINS4_8MMA_AtomIJNS4_26SM100_MMA_F16BF16_2x1SM_SSISI_SI_fLi128ELi128ELNS4_4UMMA5MajorE1ELSP_0ELNSO_7ScaleInE0ELSQ_0EEEEEENS4_6LayoutINS5_IJSC_SC_SC_EEENS5_IJNSA_ILi0EEESV_SV_EEEEENS5_IJNS4_10UnderscoreESY_SY_EEEEENS4_18SM100_TMA_2SM_LOADENS4_14ComposedLayoutINS4_7SwizzleILi3ELi4ELi3EEENS4_18smem_ptr_flag_bitsILi16EEENST_INS5_IJSG_NSA_ILi8EEEEEENS5_IJSC_SG_EEEEEEEvNS4_8identityENS4_28SM100_TMA_2SM_LOAD_MULTICASTENS12_IS14_S16_NST_INS5_IJS17_SG_EEENS5_IJSG_SC_EEEEEEEvS1C_EENS_8epilogue10collective18CollectiveEpilogueINS1J_23Sm100TmaWarpSpecializedILi4ELi2ELi16ELb1ELb0EEEJNS5_IJSG_SF_SG_EEENS5_IJNST_ISG_SC_EENST_INS5_IJNSA_ILi16EEENSA_ILi2EEEEEES19_EEEEESI_SK_SI_SK_NS1J_6fusion15FusionCallbacksIS1N_NS1V_17LinearCombinationISI_fSI_fLNS_15FloatRoundStyleE2EEES1O_S1U_JEEENS4_5SM1004TMEM4LOAD26SM100_TMEM_LOAD_32dp32b16xENS4_13SM90_TMA_LOADENS12_INS13_ILi1ELi4ELi3EEES16_NST_INS5_IJS17_S1Q_EEENS5_IJS1Q_SC_EEEEEEENS4_39AutoVectorizingCopyWithAssumedAlignmentILi128EEENS4_14SM90_TMA_STOREES2A_S2C_S2C_EEEvvEEEEvNT_6ParamsE,(.L_x_200 - _ZN7cutlass13device_kernelINS_4gemm6kernel13GemmUniversalIN4cute5tupleIJiiiiEEENS1_10collective13CollectiveMmaINS1_35MainloopSm100TmaUmmaWarpSpecializedILi5ELi2ELi4ENS5_IJNS4_1CILi4EEENSA_ILi1EEESC_EEEEENS5_IJNSA_ILi128EEESF_NSA_ILi64EEEEEENS_6half_tENS5_IJSC_llEEESI_NS5_IJlSC_lEEENS4_8TiledMMAINS4_8MMA_AtomIJNS4_26SM100_MMA_F16BF16_2x1SM_SSISI_SI_fLi128ELi128ELNS4_4UMMA5MajorE1ELSP_0ELNSO_7ScaleInE0ELSQ_0EEEEEENS4_6LayoutINS5_IJSC_SC_SC_EEENS5_IJNSA_ILi0EEESV_SV_EEEEENS5_IJNS4_10UnderscoreESY_SY_EEEEENS4_18SM100_TMA_2SM_LOADENS4_14ComposedLayoutINS4_7SwizzleILi3ELi4ELi3EEENS4_18smem_ptr_flag_bitsILi16EEENST_INS5_IJSG_NSA_ILi8EEEEEENS5_IJSC_SG_EEEEEEEvNS4_8identityENS4_28SM100_TMA_2SM_LOAD_MULTICASTENS12_IS14_S16_NST_INS5_IJS17_SG_EEENS5_IJSG_SC_EEEEEEEvS1C_EENS_8epilogue10collective18CollectiveEpilogueINS1J_23Sm100TmaWarpSpecializedILi4ELi2ELi16ELb1ELb0EEEJNS5_IJSG_SF_SG_EEENS5_IJNST_ISG_SC_EENST_INS5_IJNSA_ILi16EEENSA_ILi2EEEEEES19_EEEEESI_SK_SI_SK_NS1J_6fusion15FusionCallbacksIS1N_NS1V_17LinearCombinationISI_fSI_fLNS_15FloatRoundStyleE2EEES1O_S1U_JEEENS4_5SM1004TMEM4LOAD26SM100_TMEM_LOAD_32dp32b16xENS4_13SM90_TMA_LOADENS12_INS13_ILi1ELi4ELi3EEES16_NST_INS5_IJS17_S1Q_EEENS5_IJS1Q_SC_EEEEEEENS4_39AutoVectorizingCopyWithAssumedAlignmentILi128EEENS4_14SM90_TMA_STOREES2A_S2C_S2C_EEEvvEEEEvNT_6ParamsE)
        .other          _ZN7cutlass13device_kernelINS_4gemm6kernel13GemmUniversalIN4cute5tupleIJiiiiEEENS1_10collective13CollectiveMmaINS1_35MainloopSm100TmaUmmaWarpSpecializedILi5ELi2ELi4ENS5_IJNS4_1CILi4EEENSA_ILi1EEESC_EEEEENS5_IJNSA_ILi128EEESF_NSA_ILi64EEEEEENS_6half_tENS5_IJSC_llEEESI_NS5_IJlSC_lEEENS4_8TiledMMAINS4_8MMA_AtomIJNS4_26SM100_MMA_F16BF16_2x1SM_SSISI_SI_fLi128ELi128ELNS4_4UMMA5MajorE1ELSP_0ELNSO_7ScaleInE0ELSQ_0EEEEEENS4_6LayoutINS5_IJSC_SC_SC_EEENS5_IJNSA_ILi0EEESV_SV_EEEEENS5_IJNS4_10UnderscoreESY_SY_EEEEENS4_18SM100_TMA_2SM_LOADENS4_14ComposedLayoutINS4_7SwizzleILi3ELi4ELi3EEENS4_18smem_ptr_flag_bitsILi16EEENST_INS5_IJSG_NSA_ILi8EEEEEENS5_IJSC_SG_EEEEEEEvNS4_8identityENS4_28SM100_TMA_2SM_LOAD_MULTICASTENS12_IS14_S16_NST_INS5_IJS17_SG_EEENS5_IJSG_SC_EEEEEEEvS1C_EENS_8epilogue10collective18CollectiveEpilogueINS1J_23Sm100TmaWarpSpecializedILi4ELi2ELi16ELb1ELb0EEEJNS5_IJSG_SF_SG_EEENS5_IJNST_ISG_SC_EENST_INS5_IJNSA_ILi16EEENSA_ILi2EEEEEES19_EEEEESI_SK_SI_SK_NS1J_6fusion15FusionCallbacksIS1N_NS1V_17LinearCombinationISI_fSI_fLNS_15FloatRoundStyleE2EEES1O_S1U_JEEENS4_5SM1004TMEM4LOAD26SM100_TMEM_LOAD_32dp32b16xENS4_13SM90_TMA_LOADENS12_INS13_ILi1ELi4ELi3EEES16_NST_INS5_IJS17_S1Q_EEENS5_IJS1Q_SC_EEEEEEENS4_39AutoVectorizingCopyWithAssumedAlignmentILi128EEENS4_14SM90_TMA_STOREES2A_S2C_S2C_EEEvvEEEEvNT_6ParamsE,@"STO_CUDA_ENTRY STV_DEFAULT"
_ZN7cutlass13device_kernelINS_4gemm6kernel13GemmUniversalIN4cute5tupleIJiiiiEEENS1_10collective13CollectiveMmaINS1_35MainloopSm100TmaUmmaWarpSpecializedILi5ELi2ELi4ENS5_IJNS4_1CILi4EEENSA_ILi1EEESC_EEEEENS5_IJNSA_ILi128EEESF_NSA_ILi64EEEEEENS_6half_tENS5_IJSC_llEEESI_NS5_IJlSC_lEEENS4_8TiledMMAINS4_8MMA_AtomIJNS4_26SM100_MMA_F16BF16_2x1SM_SSISI_SI_fLi128ELi128ELNS4_4UMMA5MajorE1ELSP_0ELNSO_7ScaleInE0ELSQ_0EEEEEENS4_6LayoutINS5_IJSC_SC_SC_EEENS5_IJNSA_ILi0EEESV_SV_EEEEENS5_IJNS4_10UnderscoreESY_SY_EEEEENS4_18SM100_TMA_2SM_LOADENS4_14ComposedLayoutINS4_7SwizzleILi3ELi4ELi3EEENS4_18smem_ptr_flag_bitsILi16EEENST_INS5_IJSG_NSA_ILi8EEEEEENS5_IJSC_SG_EEEEEEEvNS4_8identityENS4_28SM100_TMA_2SM_LOAD_MULTICASTENS12_IS14_S16_NST_INS5_IJS17_SG_EEENS5_IJSG_SC_EEEEEEEvS1C_EENS_8epilogue10collective18CollectiveEpilogueINS1J_23Sm100TmaWarpSpecializedILi4ELi2ELi16ELb1ELb0EEEJNS5_IJSG_SF_SG_EEENS5_IJNST_ISG_SC_EENST_INS5_IJNSA_ILi16EEENSA_ILi2EEEEEES19_EEEEESI_SK_SI_SK_NS1J_6fusion15FusionCallbacksIS1N_NS1V_17LinearCombinationISI_fSI_fLNS_15FloatRoundStyleE2EEES1O_S1U_JEEENS4_5SM1004TMEM4LOAD26SM100_TMEM_LOAD_32dp32b16xENS4_13SM90_TMA_LOADENS12_INS13_ILi1ELi4ELi3EEES16_NST_INS5_IJS17_S1Q_EEENS5_IJS1Q_SC_EEEEEEENS4_39AutoVectorizingCopyWithAssumedAlignmentILi128EEENS4_14SM90_TMA_STOREES2A_S2C_S2C_EEEvvEEEEvNT_6ParamsE:
[----:B------:R-:W1:Y:S01]  /*0000*/  LDC R1, c[0x0][0x37c] ;  /* 0x0000df00ff017b82 */ /* 0x000e620000000800 */
[----:B------:R-:W2:Y:S01]  /*0010*/  S2R R60, SR_TID.X ;  /* 0x00000000003c7919 */ /* 0x000ea20000002100 */
[----:B------:R-:W3:Y:S06]  /*0020*/  LDCU.64 UR8, c[0x0][0x890] ;  /* 0x00011200ff0877ac */ /* 0x000eec0008000a00 */
[----:B------:R-:W4:Y:S01]  /*0030*/  S2UR UR47, SR_CgaCtaId ;  /* 0x00000000002f79c3 */ /* 0x000f220000008800 */
[----:B------:R-:W-:Y:S02]  /*0040*/  PRMT R46, RZ, 0x7610, R46 ;  /* 0x00007610ff2e7816 */ /* 0x000fe4000000002e */
[----:B------:R-:W-:Y:S01]  /*0050*/  ELECT P1, URZ, PT ;  /* 0x0000000000ff782f */ /* 0x000fe20003820000 */
[----:B---3--:R-:W-:-:S04]  /*0060*/  UISETP.NE.U32.AND UP0, UPT, UR8, URZ, UPT ;  /* 0x000000ff0800728c */ /* 0x008fc8000bf05070 */
[----:B------:R-:W-:Y:S02]  /*0070*/  UISETP.NE.AND.EX UP0, UPT, UR9, URZ, UPT, UP0 ;  /* 0x000000ff0900728c */ /* 0x000fe4000bf05300 */
[----:B----4-:R-:W-:Y:S02]  /*0080*/  ULOP3.LUT UR48, UR47, 0x1, URZ, 0xc0, !UPT ;  /* 0x000000012f307892 */ /* 0x010fe4000f8ec0ff */
[----:B------:R-:W-:Y:S01]  /*0090*/  ULOP3.LUT UR49, UR47, 0x1, URZ, 0x3c, !UPT ;  /* 0x000000012f317892 */ /* 0x000fe2000f8e3cff */
[----:B--2---:R-:W-:-:S05]  /*00a0*/  SHF.R.U32.HI R47, RZ, 0x5, R60 ;  /* 0x00000005ff2f7819 */ /* 0x004fca000001163c */
[----:B------:R-:W2:Y:S02]  /*00b0*/  SHFL.IDX PT, R0, R47, RZ, 0x1f ;  /* 0x00001fff2f007589 */ /* 0x000ea400000e0000 */
[----:B--2---:R-:W-:Y:S01]  /*00c0*/  R2UR UR18, R0 ;  /* 0x00000000001272ca */ /* 0x004fe200000e0000 */
[----:B-1----:R-:W-:-:S14]  /*00d0*/  BRA.U UP0, `(.L_x_0) ;  /* 0x0000000100307547 */ /* 0x002fdc000b800000 */
[----:B------:R-:W1:Y:S02]  /*00e0*/  LDCU.64 UR4, c[0x0][0x888] ;  /* 0x00011100ff0477ac */ /* 0x000e640008000a00 */
[----:B-1----:R-:W-:-:S04]  /*00f0*/  UISETP.NE.U32.AND UP0, UPT, UR4, URZ, UPT ;  /* 0x000000ff0400728c */ /* 0x002fc8000bf05070 */
[----:B------:R-:W-:-:S09]  /*0100*/  UISETP.NE.AND.EX UP0, UPT, UR5, URZ, UPT, UP0 ;  /* 0x000000ff0500728c */ /* 0x000fd2000bf05300 */
[----:B------:R-:W-:Y:S05]  /*0110*/  BRA.U !UP0, `(.L_x_1) ;  /* 0x0000000108147547 */ /* 0x000fea000b800000 */
[----:B------:R-:W1:Y:S01]  /*0120*/  LDC.64 R2, c[0x0][0x888] ;  /* 0x00022200ff027b82 */ /* 0x000e620000000a00 */
[----:B------:R-:W1:Y:S02]  /*0130*/  LDCU.64 UR4, c[0x0][0x358] ;  /* 0x00006b00ff0477ac */ /* 0x000e640008000a00 */
[----:B-1----:R1:W5:Y:S01]  /*0140*/  LDG.E R27, desc[UR4][R2.64] ;  /* 0x00000004021b7981 */ /* 0x002362000c1e1900 */
[----:B------:R-:W-:Y:S01]  /*0150*/  HFMA2 R46, -RZ, RZ, 0, 5.9604644775390625e-08 ;  /* 0x00000001ff2e7431 */ /* 0x000fe200000001ff */
[----:B------:R-:W-:Y:S05]  /*0160*/  BRA `(.L_x_0) ;  /* 0x00000000000c7947 */ /* 0x000fea0003800000 */
.L_x_1:
[----:B------:R-:W1:Y:S01]  /*0170*/  LDCU UR4, c[0x0][0x880] ;  /* 0x00011000ff0477ac */ /* 0x000e620008000800 */
[----:B------:R-:W-:Y:S01]  /*0180*/  HFMA2 R46, -RZ, RZ, 0, 5.9604644775390625e-08 ;  /* 0x00000001ff2e7431 */ /* 0x000fe200000001ff */
[----:B-1----:R-:W-:-:S07]  /*0190*/  MOV R27, UR4 ;  /* 0x00000004001b7c02 */ /* 0x002fce0008000f00 */
.L_x_0:
[----:B------:R-:W2:Y:S02]  /*01a0*/  LDCU.64 UR4, c[0x0][0x8b0] ;  /* 0x00011600ff0477ac */ /* 0x000ea40008000a00 */
[----:B--2---:R-:W-:-:S04]  /*01b0*/  UISETP.NE.U32.AND UP0, UPT, UR4, URZ, UPT ;  /* 0x000000ff0400728c */ /* 0x004fc8000bf05070 */
[----:B------:R-:W-:-:S09]  /*01c0*/  UISETP.NE.AND.EX UP0, UPT, UR5, URZ, UPT, UP0 ;  /* 0x000000ff0500728c */ /* 0x000fd2000bf05300 */
[----:B------:R-:W-:Y:S05]  /*01d0*/  BRA.U UP0, `(.L_x_2) ;  /* 0x0000000100287547 */ /* 0x000fea000b800000 */
[----:B------:R-:W2:Y:S02]  /*01e0*/  LDCU.64 UR4, c[0x0][0x8a8] ;  /* 0x00011500ff0477ac */ /* 0x000ea40008000a00 */
[----:B--2---:R-:W-:-:S04]  /*01f0*/  UISETP.NE.U32.AND UP0, UPT, UR4, URZ, UPT ;  /* 0x000000ff0400728c */ /* 0x004fc8000bf05070 */
[----:B------:R-:W-:-:S09]  /*0200*/  UISETP.NE.AND.EX UP0, UPT, UR5, URZ, UPT, UP0 ;  /* 0x000000ff0500728c */ /* 0x000fd2000bf05300 */
[----:B------:R-:W-:Y:S05]  /*0210*/  BRA.U !UP0, `(.L_x_3) ;  /* 0x0000000108107547 */ /* 0x000fea000b800000 */
[----:B------:R-:W2:Y:S01]  /*0220*/  LDC.64 R24, c[0x0][0x8a8] ;  /* 0x00022a00ff187b82 */ /* 0x000ea20000000a00 */
[----:B------:R-:W2:Y:S02]  /*0230*/  LDCU.64 UR4, c[0x0][0x358] ;  /* 0x00006b00ff0477ac */ /* 0x000ea40008000a00 */
[----:B--2---:R2:W5:Y:S01]  /*0240*/  LDG.E R24, desc[UR4][R24.64] ;  /* 0x0000000418187981 */ /* 0x004562000c1e1900 */
[----:B------:R-:W-:Y:S05]  /*0250*/  BRA `(.L_x_2) ;  /* 0x0000000000087947 */ /* 0x000fea0003800000 */
.L_x_3:
[----:B------:R-:W2:Y:S02]  /*0260*/  LDCU UR4, c[0x0][0x8a0] ;  /* 0x00011400ff0477ac */ /* 0x000ea40008000800 */
[----:B--2---:R-:W-:Y:S02]  /*0270*/  MOV R24, UR4 ;  /* 0x0000000400187c02 */ /* 0x004fe40008000f00 */
.L_x_2:
[----:B------:R-:W-:Y:S01]  /*0280*/  IMAD.U32 R0, RZ, RZ, UR18 ;  /* 0x00000012ff007e24 */ /* 0x000fe2000f8e00ff */
[----:B------:R-:W-:Y:S04]  /*0290*/  BSSY.RECONVERGENT B0, `(.L_x_4) ;  /* 0x000000c000007945 */ /* 0x000fe80003800200 */
[C---:B------:R-:W-:Y:S02]  /*02a0*/  ISETP.NE.OR P2, PT, R0.reuse, 0x1, !P1 ;  /* 0x000000010000780c */ /* 0x040fe40004f45670 */
[----:B------:R-:W-:-:S11]  /*02b0*/  ISETP.NE.OR P0, PT, R0, 0x3, !P1 ;  /* 0x000000030000780c */ /* 0x000fd60004f05670 */
[----:B------:R-:W-:Y:S05]  /*02c0*/  @P2 BRA `(.L_x_5) ;  /* 0x0000000000202947 */ /* 0x000fea0003800000 */
[----:B------:R-:W3:Y:S02]  /*02d0*/  LDCU.64 UR4, c[0x0][0x348] ;  /* 0x00006900ff0477ac */ /* 0x000ee40008000a00 */
[----:B---3--:R-:W-:Y:S02]  /*02e0*/  UIADD3 UR6, UP1, UPT, UR4, 0x80, URZ ;  /* 0x0000008004067890 */ /* 0x008fe4000ff3e0ff */
[----:B------:R-:W-:Y:S02]  /*02f0*/  UIADD3 UR4, UP0, UPT, UR4, 0x180, URZ ;  /* 0x0000018004047890 */ /* 0x000fe4000ff1e0ff */
[----:B------:R-:W-:Y:S02]  /*0300*/  UIADD3.X UR7, UPT, UPT, URZ, UR5, URZ, UP1, !UPT ;  /* 0x00000005ff077290 */ /* 0x000fe40008ffe4ff */
[----:B------:R-:W-:-:S07]  /*0310*/  UIADD3.X UR5, UPT, UPT, URZ, UR5, URZ, UP0, !UPT ;  /* 0x00000005ff057290 */ /* 0x000fce00087fe4ff */
[----:B------:R3:W-:Y:S02]  /*0320*/  UTMACCTL.PF [UR6] ;  /* 0x00000000060079b9 */ /* 0x0007e40008040000 */
[----:B------:R3:W-:Y:S02]  /*0330*/  UTMACCTL.PF [UR4] ;  /* 0x00000000040079b9 */ /* 0x0007e40008040000 */
[----:B---3--:R-:W-:Y:S01]  /*0340*/  NOP ;  /* 0x0000000000007918 */ /* 0x008fe20000000000 */
.L_x_5:
[----:B------:R-:W-:Y:S05]  /*0350*/  BSYNC.RECONVERGENT B0 ;  /* 0x0000000000007941 */ /* 0x000fea0003800200 */
.L_x_4:
[----:B------:R-:W-:Y:S04]  /*0360*/  BSSY.RECONVERGENT B0, `(.L_x_6) ;  /* 0x000000a000007945 */ /* 0x000fe80003800200 */
        /* <DEDUP_REMOVED lines=9> */
.L_x_7:
[----:B------:R-:W-:Y:S05]  /*0400*/  BSYNC.RECONVERGENT B0 ;  /* 0x0000000000007941 */ /* 0x000fea0003800200 */
.L_x_6:
[----:B------:R-:W3:Y:S01]  /*0410*/  LDCU.64 UR4, c[0x0][0x888] ;  /* 0x00011100ff0477ac */ /* 0x000ee20008000a00 */
[----:B------:R-:W-:Y:S02]  /*0420*/  UISETP.EQ.U32.AND UP2, UPT, UR8, URZ, UPT ;  /* 0x000000ff0800728c */ /* 0x000fe4000bf42070 */
[----:B------:R-:W-:Y:S02]  /*0430*/  UPLOP3.LUT UP4, UPT, UPT, UPT, UPT, 0x80, 0x8 ;  /* 0x000000000008789c */ /* 0x000fe40003f8f070 */
[----:B---3--:R-:W-:-:S04]  /*0440*/  UISETP.NE.U32.AND UP0, UPT, UR4, URZ, UPT ;  /* 0x000000ff0400728c */ /* 0x008fc8000bf05070 */
[----:B------:R-:W-:-:S04]  /*0450*/  UISETP.NE.AND.EX UP1, UPT, UR5, URZ, UPT, UP0 ;  /* 0x000000ff0500728c */ /* 0x000fc8000bf25300 */
[----:B------:R-:W-:-:S04]  /*0460*/  UISETP.EQ.OR.EX UP3, UPT, UR9, URZ, !UP1, UP2 ;  /* 0x000000ff0900728c */ /* 0x000fc8000cf62720 */
[----:B------:R-:W-:-:S06]  /*0470*/  UP2UR UR4, UPR, URZ, 0x8 ;  /* 0x00000008ff047883 */ /* 0x000fcc0008000000 */
[----:B------:R-:W-:Y:S01]  /*0480*/  MOV R51, UR4 ;  /* 0x0000000400337c02 */ /* 0x000fe20008000f00 */
[----:B------:R-:W-:Y:S06]  /*0490*/  BRA.U !UP3, `(.L_x_8) ;  /* 0x000000010b207547 */ /* 0x000fec000b800000 */
[----:B------:R-:W-:Y:S01]  /*04a0*/  UISETP.NE.U32.AND UP2, UPT, UR8, URZ, UPT ;  /* 0x000000ff0800728c */ /* 0x000fe2000bf45070 */
[----:B-----5:R-:W-:Y:S01]  /*04b0*/  FSETP.NEU.AND P0, PT, R27, RZ, PT ;  /* 0x000000ff1b00720b */ /* 0x020fe20003f0d000 */
[----:B------:R-:W-:Y:S02]  /*04c0*/  USEL UR4, URZ, 0xffffffff, UP1 ;  /* 0xffffffffff047887 */ /* 0x000fe40008800000 */
[----:B------:R-:W-:-:S10]  /*04d0*/  UISETP.NE.AND.EX UP2, UPT, UR9, URZ, UPT, UP2 ;  /* 0x000000ff0900728c */ /* 0x000fd4000bf45320 */
[----:B------:R-:W-:Y:S01]  /*04e0*/  VOTEU.ANY UP0, P0 ;  /* 0x0000000000ff7886 */ /* 0x000fe20000000100 */
[----:B------:R-:W-:-:S04]  /*04f0*/  @!UP2 USEL UR4, URZ, 0xffffffff, UP0 ;  /* 0xffffffffff04a887 */ /* 0x000fc80008000000 */
[----:B------:R-:W-:-:S04]  /*0500*/  ULOP3.LUT UR4, UR4, 0x1, URZ, 0xc0, !UPT ;  /* 0x0000000104047892 */ /* 0x000fc8000f8ec0ff */
[----:B------:R-:W-:-:S11]  /*0510*/  UISETP.NE.U32.AND UP4, UPT, UR4, 0x1, UPT ;  /* 0x000000010400788c */ /* 0x000fd6000bf85070 */
.L_x_8:
[----:B------:R-:W3:Y:S01]  /*0520*/  SHFL.IDX PT, R0, R47, RZ, 0x1f ;  /* 0x00001fff2f007589 */ /* 0x000ee200000e0000 */
[----:B------:R-:W-:-:S04]  /*0530*/  UISETP.NE.AND UP0, UPT, UR18, 0x2, UPT ;  /* 0x000000021200788c */ /* 0x000fc8000bf05270 */
[----:B------:R-:W-:Y:S02]  /*0540*/  UISETP.EQ.AND UP2, UPT, UR48, URZ, !UP0 ;  /* 0x000000ff3000728c */ /* 0x000fe4000c742270 */
[----:B------:R-:W-:-:S04]  /*0550*/  USEL UR55, URZ, 0x1, UP0 ;  /* 0x00000001ff377887 */ /* 0x000fc80008000000 */
[----:B------:R-:W-:Y:S02]  /*0560*/  PLOP3.LUT P3, PT, P1, PT, UP2, 0x80, 0x8 ;  /* 0x000000000008781c */ /* 0x000fe40000f6f028 */
[----:B---3--:R-:W-:-:S13]  /*0570*/  ISETP.NE.AND P0, PT, R0, RZ, PT ;  /* 0x000000ff0000720c */ /* 0x008fda0003f05270 */
[----:B------:R-:W-:Y:S05]  /*0580*/  @P0 BRA `(.L_x_9) ;  /* 0x00000000005c0947 */ /* 0x000fea0003800000 */
[----:B------:R-:W-:Y:S01]  /*0590*/  UMOV UR4, 0x400 ;  /* 0x0000040000047882 */ /* 0x000fe20000000000 */
[----:B------:R-:W-:Y:S01]  /*05a0*/  UMOV UR8, 0x1 ;  /* 0x0000000100087882 */ /* 0x000fe20000000000 */
[----:B------:R-:W-:Y:S01]  /*05b0*/  UMOV UR6, 0x2 ;  /* 0x0000000200067882 */ /* 0x000fe20000000000 */
[----:B------:R-:W-:Y:S02]  /*05c0*/  ULEA UR4, UR47, UR4, 0x18 ;  /* 0x000000042f047291 */ /* 0x000fe4000f8ec0ff */
[----:B------:R-:W-:-:S04]  /*05d0*/  UIADD3 UR8, UPT, UPT, -UR8, 0x100000, URZ ;  /* 0x0010000008087890 */ /* 0x000fc8000fffe1ff */
[----:B------:R-:W-:Y:S02]  /*05e0*/  USHF.L.U32 UR9, UR8, 0xb, URZ ;  /* 0x0000000b08097899 */ /* 0x000fe400080006ff */
[----:B------:R-:W-:Y:S02]  /*05f0*/  USHF.L.U32 UR8, UR8, 0x1, URZ ;  /* 0x0000000108087899 */ /* 0x000fe400080006ff */
[----:B------:R-:W-:-:S04]  /*0600*/  UIADD3 UR6, UPT, UPT, -UR6, 0x100000, URZ ;  /* 0x0010000006067890 */ /* 0x000fc8000fffe1ff */
[----:B------:R-:W-:Y:S02]  /*0610*/  USHF.L.U32 UR7, UR6, 0xb, URZ ;  /* 0x0000000b06077899 */ /* 0x000fe400080006ff */
[----:B------:R-:W-:Y:S01]  /*0620*/  USHF.L.U32 UR6, UR6, 0x1, URZ ;  /* 0x0000000106067899 */ /* 0x000fe200080006ff */
[----:B------:R-:W-:Y:S01]  /*0630*/  ELECT P0, URZ, PT ;  /* 0x0000000000ff782f */ /* 0x000fe20003800000 */
[----:B------:R-:W3:Y:S02]  /*0640*/  FENCE.VIEW.ASYNC.S ;  /* 0x00000000000073c6 */ /* 0x000ee40000000000 */
[----:B---3--:R3:W4:Y:S08]  /*0650*/  SYNCS.EXCH.64 URZ, [UR4], UR8 ;  /* 0x0000000804ff75b2 */ /* 0x0087300008000100 */
[----:B------:R3:W1:Y:S01]  /*0660*/  SYNCS.EXCH.64 URZ, [UR4+0x28], UR6 ;  /* 0x0000280604ff75b2 */ /* 0x0006620008000100 */
        /* <DEDUP_REMOVED lines=8> */
[----:B------:R-:W-:Y:S01]  /*06f0*/  NOP ;  /* 0x0000000000007918 */ /* 0x000fe20000000000 */
.L_x_9:
[----:B------:R-:W2:Y:S01]  /*0700*/  SHFL.IDX PT, R0, R47, RZ, 0x1f ;  /* 0x00001fff2f007589 */ /* 0x000ea200000e0000 */
[----:B------:R-:W-:Y:S01]  /*0710*/  NOP ;  /* 0x0000000000007918 */ /* 0x000fe20000000000 */
[----:B--2---:R-:W-:-:S13]  /*0720*/  ISETP.NE.AND P0, PT, R0, 0x1, PT ;  /* 0x000000010000780c */ /* 0x004fda0003f05270 */
[----:B------:R-:W-:Y:S05]  /*0730*/  @P0 BRA `(.L_x_10) ;  /* 0x0000000000540947 */ /* 0x000fea0003800000 */
[----:B---3--:R-:W-:Y:S01]  /*0740*/  UMOV UR4, 0x400 ;  /* 0x0000040000047882 */ /* 0x008fe20000000000 */
        /* <DEDUP_REMOVED lines=10> */
[----:B------:R-:W2:Y:S02]  /*07f0*/  FENCE.VIEW.ASYNC.S ;  /* 0x00000000000073c6 */ /* 0x000ea40000000000 */
[----:B--2---:R2:W3:Y:S08]  /*0800*/  SYNCS.EXCH.64 URZ, [UR4+0x50], UR8 ;  /* 0x0000500804ff75b2 */ /* 0x0044f00008000100 */
        /* <DEDUP_REMOVED lines=8> */
.L_x_10:
[----:B------:R-:W4:Y:S01]  /*0890*/  SHFL.IDX PT, R0, R47, RZ, 0x1f ;  /* 0x00001fff2f007589 */ /* 0x000f2200000e0000 */
[----:B------:R-:W-:Y:S01]  /*08a0*/  NOP ;  /* 0x0000000000007918 */ /* 0x000fe20000000000 */
[----:B----4-:R-:W-:-:S13]  /*08b0*/  ISETP.NE.AND P0, PT, R0, 0x3, PT ;  /* 0x000000030000780c */ /* 0x010fda0003f05270 */
[----:B------:R-:W-:Y:S05]  /*08c0*/  @P0 BRA `(.L_x_11) ;  /* 0x00000000002c0947 */ /* 0x000fea0003800000 */
[----:B--23--:R-:W-:Y:S01]  /*08d0*/  UMOV UR6, 0x400 ;  /* 0x0000040000067882 */ /* 0x00cfe20000000000 */
[----:B------:R-:W-:Y:S01]  /*08e0*/  UMOV UR4, 0x20 ;  /* 0x0000002000047882 */ /* 0x000fe20000000000 */
[----:B------:R-:W-:Y:S02]  /*08f0*/  ULEA UR6, UR47, UR6, 0x18 ;  /* 0x000000062f067291 */ /* 0x000fe4000f8ec0ff */
[----:B------:R-:W-:-:S04]  /*0900*/  UIADD3 UR4, UPT, UPT, -UR4, 0x100000, URZ ;  /* 0x0010000004047890 */ /* 0x000fc8000fffe1ff */
[----:B------:R-:W-:Y:S02]  /*0910*/  USHF.L.U32 UR5, UR4, 0xb, URZ ;  /* 0x0000000b04057899 */ /* 0x000fe400080006ff */
[----:B------:R-:W-:Y:S01]  /*0920*/  USHF.L.U32 UR4, UR4, 0x1, URZ ;  /* 0x0000000104047899 */ /* 0x000fe200080006ff */
[----:B------:R-:W-:Y:S01]  /*0930*/  ELECT P0, URZ, PT ;  /* 0x0000000000ff782f */ /* 0x000fe20003800000 */
[----:B------:R-:W2:Y:S10]  /*0940*/  FENCE.VIEW.ASYNC.S ;  /* 0x00000000000073c6 */ /* 0x000eb40000000000 */
[----:B--2---:R4:W2:Y:S01]  /*0950*/  SYNCS.EXCH.64 URZ, [UR6+0x90], UR4 ;  /* 0x0000900406ff75b2 */ /* 0x0048a20008000100 */
[----:B------:R4:W3:Y:S02]  /*0960*/  SYNCS.EXCH.64 URZ, [UR6+0x98], UR4 ;  /* 0x0000980406ff75b2 */ /* 0x0008e40008000100 */
[----:B----4-:R-:W-:Y:S01]  /*0970*/  NOP ;  /* 0x0000000000007918 */ /* 0x010fe20000000000 */
.L_x_11:
[----:B------:R-:W4:Y:S01]  /*0980*/  SHFL.IDX PT, R0, R47, RZ, 0x1f ;  /* 0x00001fff2f007589 */ /* 0x000f2200000e0000 */
[----:B------:R-:W-:Y:S01]  /*0990*/  NOP ;  /* 0x0000000000007918 */ /* 0x000fe20000000000 */
[----:B----4-:R-:W-:-:S13]  /*09a0*/  ISETP.NE.AND P0, PT, R0, 0x4, PT ;  /* 0x000000040000780c */ /* 0x010fda0003f05270 */
[----:B------:R-:W-:Y:S05]  /*09b0*/  @P0 BRA `(.L_x_12) ;  /* 0x0000000000480947 */ /* 0x000fea0003800000 */
[----:B--23--:R-:W-:Y:S01]  /*09c0*/  UMOV UR4, 0x3a0 ;  /* 0x000003a000047882 */ /* 0x00cfe20000000000 */
[----:B------:R-:W-:Y:S01]  /*09d0*/  UMOV UR6, 0x400 ;  /* 0x0000040000067882 */ /* 0x000fe20000000000 */
[----:B------:R-:W-:Y:S01]  /*09e0*/  USEL UR4, UR4, 0x320, UP4 ;  /* 0x0000032004047887 */ /* 0x000fe2000a000000 */
        /* <DEDUP_REMOVED lines=10> */
[----:B--2---:R4:W2:Y:S08]  /*0a90*/  SYNCS.EXCH.64 URZ, [UR6+0xa0], UR8 ;  /* 0x0000a00806ff75b2 */ /* 0x0048b00008000100 */
[----:B------:R4:W3:Y:S01]  /*0aa0*/  SYNCS.EXCH.64 URZ, [UR6+0xb0], UR4 ;  /* 0x0000b00406ff75b2 */ /* 0x0008e20008000100 */
[----:B------:R4:W1:Y:S01]  /*0ab0*/  SYNCS.EXCH.64 URZ, [UR6+0xa8], UR8 ;  /* 0x0000a80806ff75b2 */ /* 0x0008620008000100 */
[----:B------:R4:W1:Y:S02]  /*0ac0*/  SYNCS.EXCH.64 URZ, [UR6+0xb8], UR4 ;  /* 0x0000b80406ff75b2 */ /* 0x0008640008000100 */
[----:B----4-:R-:W-:Y:S01]  /*0ad0*/  NOP ;  /* 0x0000000000007918 */ /* 0x010fe20000000000 */
.L_x_12:
[----:B------:R-:W4:Y:S01]  /*0ae0*/  SHFL.IDX PT, R0, R47, RZ, 0x1f ;  /* 0x00001fff2f007589 */ /* 0x000f2200000e0000 */
[----:B------:R-:W-:Y:S01]  /*0af0*/  NOP ;  /* 0x0000000000007918 */ /* 0x000fe20000000000 */
[----:B----4-:R-:W-:-:S13]  /*0b00*/  ISETP.NE.AND P0, PT, R0, 0x5, PT ;  /* 0x000000050000780c */ /* 0x010fda0003f05270 */
[----:B------:R-:W-:Y:S05]  /*0b10*/  @P0 BRA `(.L_x_13) ;  /* 0x0000000000540947 */ /* 0x000fea0003800000 */
[----:B--23--:R-:W-:Y:S01]  /*0b20*/  UMOV UR4, 0x400 ;  /* 0x0000040000047882 */ /* 0x00cfe20000000000 */
        /* <DEDUP_REMOVED lines=14> */
[----:B------:R4:W1:Y:S01]  /*0c10*/  SYNCS.EXCH.64 URZ, [UR4+0xe8], UR8 ;  /* 0x0000e80804ff75b2 */ /* 0x0008620008000100 */
[----:B------:R4:W1:Y:S01]  /*0c20*/  SYNCS.EXCH.64 URZ, [UR4+0xd0], UR6 ;  /* 0x0000d00604ff75b2 */ /* 0x0008620008000100 */
[----:B------:R4:W1:Y:S01]  /*0c30*/  SYNCS.EXCH.64 URZ, [UR4+0xf0], UR8 ;  /* 0x0000f00804ff75b2 */ /* 0x0008620008000100 */
[----:B------:R4:W1:Y:S01]  /*0c40*/  SYNCS.EXCH.64 URZ, [UR4+0xd8], UR6 ;  /* 0x0000d80604ff75b2 */ /* 0x0008620008000100 */
[----:B------:R4:W1:Y:S02]  /*0c50*/  SYNCS.EXCH.64 URZ, [UR4+0xf8], UR8 ;  /* 0x0000f80804ff75b2 */ /* 0x0008640008000100 */
[----:B----4-:R-:W-:Y:S01]  /*0c60*/  NOP ;  /* 0x0000000000007918 */ /* 0x010fe20000000000 */
.L_x_13:
[----:B------:R-:W4:Y:S01]  /*0c70*/  SHFL.IDX PT, R0, R47, RZ, 0x1f ;  /* 0x00001fff2f007589 */ /* 0x000f2200000e0000 */
[----:B------:R-:W-:Y:S01]  /*0c80*/  ISETP.NE.OR P1, PT, RZ, UR18, !P1 ;  /* 0x00000012ff007c0c */ /* 0x000fe2000cf25670 */
        /* <DEDUP_REMOVED lines=12> */
[----:B------:R4:W3:Y:S01]  /*0d50*/  SYNCS.EXCH.64 URZ, [UR4+0x110], UR6 ;  /* 0x0001100604ff75b2 */ /* 0x0008e20008000100 */
[----:B------:R4:W1:Y:S01]  /*0d60*/  SYNCS.EXCH.64 URZ, [UR4+0x108], UR6 ;  /* 0x0001080604ff75b2 */ /* 0x0008620008000100 */
[----:B------:R4:W1:Y:S02]  /*0d70*/  SYNCS.EXCH.64 URZ, [UR4+0x118], UR6 ;  /* 0x0001180604ff75b2 */ /* 0x0008640008000100 */
[----:B----4-:R-:W-:Y:S01]  /*0d80*/  NOP ;  /* 0x0000000000007918 */ /* 0x010fe20000000000 */
.L_x_14:
[----:B------:R-:W-:Y:S01]  /*0d90*/  VOTEU.ALL UP0, P1 ;  /* 0x0000000000ff7886 */ /* 0x000fe20000800000 */
[----:B--23--:R-:W-:Y:S01]  /*0da0*/  UMOV UR4, 0x20 ;  /* 0x0000002000047882 */ /* 0x00cfe20000000000 */
[----:B------:R-:W2:Y:S01]  /*0db0*/  LDCU UR7, c[0x0][0x36c] ;  /* 0x00006d80ff0777ac */ /* 0x000ea20008000800 */
[----:B------:R-:W-:Y:S01]  /*0dc0*/  NOP ;  /* 0x0000000000007918 */ /* 0x000fe20000000000 */
[----:B------:R-:W-:Y:S01]  /*0dd0*/  LOP3.LUT R0, R60, 0x1f, RZ, 0xc0, !PT ;  /* 0x0000001f3c007812 */ /* 0x000fe200078ec0ff */
[----:B------:R-:W-:Y:S01]  /*0de0*/  @!UP0 UMOV UR6, 0x400 ;  /* 0x0000040000068882 */ /* 0x000fe20000000000 */
[----:B------:R-:W-:-:S04]  /*0df0*/  @!UP0 UIADD3 UR4, UPT, UPT, -UR4, 0x100000, URZ ;  /* 0x0010000004048890 */ /* 0x000fc8000fffe1ff */
[----:B------:R-:W-:Y:S02]  /*0e00*/  @!UP0 USHF.L.U32 UR5, UR4, 0xb, URZ ;  /* 0x0000000b04058899 */ /* 0x000fe400080006ff */
[----:B------:R-:W-:Y:S02]  /*0e10*/  @!UP0 USHF.L.U32 UR4, UR4, 0x1, URZ ;  /* 0x0000000104048899 */ /* 0x000fe400080006ff */
[----:B------:R-:W-:Y:S01]  /*0e20*/  @!UP0 ULEA UR6, UR47, UR6, 0x18 ;  /* 0x000000062f068291 */ /* 0x000fe2000f8ec0ff */
[----:B------:R-:W-:Y:S01]  /*0e30*/  VOTEU.ALL UP0, P1 ;  /* 0x0000000000ff7886 */ /* 0x000fe20000800000 */
[----:B------:R-:W-:Y:S02]  /*0e40*/  UISETP.NE.AND UP5, UPT, UR18, URZ, UPT ;  /* 0x000000ff1200728c */ /* 0x000fe4000bfa5270 */
[----:B--2---:R-:W-:Y:S01]  /*0e50*/  UISETP.EQ.U32.AND UP6, UPT, UR7, 0x1, UPT ;  /* 0x000000010700788c */ /* 0x004fe2000bfc2070 */
[----:B------:R-:W2:Y:S07]  /*0e60*/  FENCE.VIEW.ASYNC.S ;  /* 0x00000000000073c6 */ /* 0x000eae0000000000 */
[----:B--2---:R2:W3:Y:S01]  /*0e70*/  @!UP0 SYNCS.EXCH.64 URZ, [UR6+0x120], UR4 ;  /* 0x0001200406ff85b2 */ /* 0x0044e20008000100 */
[----:B------:R-:W-:Y:S05]  /*0e80*/  BRA.U !UP6, `(.L_x_15) ;  /* 0x000000010e087547 */ /* 0x000fea000b800000 */
[----:B-1-3--:R-:W-:Y:S01]  /*0e90*/  UCGABAR_ARV ;  /* 0x00000000000079c7 */ /* 0x00afe20008000000 */
[----:B------:R-:W-:Y:S05]  /*0ea0*/  BRA `(.L_x_16) ;  /* 0x0000000000047947 */ /* 0x000fea0003800000 */
.L_x_15:
[----:B-1-3--:R-:W-:Y:S01]  /*0eb0*/  NOP ;  /* 0x0000000000007918 */ /* 0x00afe20000000000 */
.L_x_16:
[----:B------:R-:W1:Y:S01]  /*0ec0*/  S2UR UR31, SR_CTAID.X ;  /* 0x00000000001f79c3 */ /* 0x000e620000002500 */
[----:B------:R-:W-:-:S05]  /*0ed0*/  CS2R.32 R50, SR_CgaSize ;  /* 0x0000000000327805 */ /* 0x000fca0000008a00 */
[----:B------:R-:W-:-:S05]  /*0ee0*/  IMAD R50, R50, -0xa0, RZ ;  /* 0xffffff6032327824 */ /* 0x000fca00078e02ff */
[----:B--2---:R-:W-:-:S14]  /*0ef0*/  R2UR UR5, R50 ;  /* 0x00000000320572ca */ /* 0x004fdc00000e0000 */
[----:B------:R-:W2:Y:S01]  /*0f00*/  LDCU UR5, c[0x0][UR5+0x2b0] ;  /* 0x00005600050577ac */ /* 0x000ea20008000800 */
[----:B------:R-:W-:-:S05]  /*0f10*/  CS2R.32 R50, SR_CgaSize ;  /* 0x0000000000327805 */ /* 0x000fca0000008a00 */
[----:B------:R-:W-:-:S05]  /*0f20*/  IMAD R50, R50, -0xa0, RZ ;  /* 0xffffff6032327824 */ /* 0x000fca00078e02ff */
[----:B------:R-:W-:-:S14]  /*0f30*/  R2UR UR4, R50 ;  /* 0x00000000320472ca */ /* 0x000fdc00000e0000 */
[----:B------:R-:W3:Y:S01]  /*0f40*/  LDCU UR4, c[0x0][UR4+0x2b4] ;  /* 0x00005680040477ac */ /* 0x000ee20008000800 */
[----:B------:R-:W4:Y:S01]  /*0f50*/  S2UR UR30, SR_CTAID.Y ;  /* 0x00000000001e79c3 */ /* 0x000f220000002600 */
[----:B------:R-:W-:-:S05]  /*0f60*/  CS2R.32 R50, SR_CgaSize ;  /* 0x0000000000327805 */ /* 0x000fca0000008a00 */
[----:B------:R-:W-:-:S05]  /*0f70*/  IMAD R50, R50, -0xa0, RZ ;  /* 0xffffff6032327824 */ /* 0x000fca00078e02ff */
[----:B------:R-:W-:-:S14]  /*0f80*/  R2UR UR7, R50 ;  /* 0x00000000320772ca */ /* 0x000fdc00000e0000 */
[----:B------:R-:W3:Y:S01]  /*0f90*/  LDCU UR7, c[0x0][UR7+0x2a4] ;  /* 0x00005480070777ac */ /* 0x000ee20008000800 */
[----:B------:R-:W-:-:S05]  /*0fa0*/  CS2R.32 R50, SR_CgaSize ;  /* 0x0000000000327805 */ /* 0x000fca0000008a00 */
[----:B------:R-:W-:-:S05]  /*0fb0*/  IMAD R50, R50, -0xa0, RZ ;  /* 0xffffff6032327824 */ /* 0x000fca00078e02ff */
[----:B------:R-:W-:-:S14]  /*0fc0*/  R2UR UR63, R50 ;  /* 0x00000000323f72ca */ /* 0x000fdc00000e0000 */
[----:B------:R-:W3:Y:S01]  /*0fd0*/  LDCU UR63, c[0x0][UR63+0x2a0] ;  /* 0x000054003f3f77ac */ /* 0x000ee20008000800 */
[----:B------:R-:W-:Y:S01]  /*0fe0*/  UISETP.GT.U32.AND UP0, UPT, UR48, 0xffff, UPT ;  /* 0x0000ffff3000788c */ /* 0x000fe2000bf04070 */
[----:B------:R-:W3:Y:S01]  /*0ff0*/  LDCU UR19, c[0x0][0xb24] ;  /* 0x00016480ff1377ac */ /* 0x000ee20008000800 */
[----:B------:R-:W3:Y:S01]  /*1000*/  LDCU UR45, c[0x0][0xb24] ;  /* 0x00016480ff2d77ac */ /* 0x000ee20008000800 */
[----:B-1----:R-:W-:Y:S01]  /*1010*/  I2FP.F32.U32 R3, UR31 ;  /* 0x0000001f00037c45 */ /* 0x002fe20008201000 */
[----:B------:R-:W1:Y:S04]  /*1020*/  LDCU UR23, c[0x0][0xb30] ;  /* 0x00016600ff1777ac */ /* 0x000e680008000800 */
[----:B--2---:R-:W-:Y:S01]  /*1030*/  FMUL R3, R3, UR5 ;  /* 0x0000000503037c20 */ /* 0x004fe20008400000 */
[----:B------:R-:W-:Y:S01]  /*1040*/  USHF.L.U32 UR24, UR47, 0xa, URZ ;  /* 0x0000000a2f187899 */ /* 0x000fe200080006ff */
[----:B----4-:R-:W-:Y:S01]  /*1050*/  I2FP.F32.U32 R2, UR30 ;  /* 0x0000001e00027c45 */ /* 0x010fe20008201000 */
[----:B------:R-:W-:-:S03]  /*1060*/  USHF.L.U32 UR46, UR31, 0x6, URZ ;  /* 0x000000061f2e7899 */ /* 0x000fc600080006ff */
[----:B------:R-:W2:Y:S01]  /*1070*/  F2I.U32.TRUNC.NTZ R3, R3 ;  /* 0x0000000300037305 */ /* 0x000ea2000020f000 */
[----:B------:R-:W-:Y:S01]  /*1080*/  USEL UR21, UR48, 0xffff, !UP0 ;  /* 0x0000ffff30157887 */ /* 0x000fe2000c000000 */
[----:B---3--:R-:W-:-:S06]  /*1090*/  FMUL R2, R2, UR4 ;  /* 0x0000000402027c20 */ /* 0x008fcc0008400000 */
[----:B------:R-:W3:Y:S01]  /*10a0*/  F2I.U32.TRUNC.NTZ R2, R2 ;  /* 0x0000000200027305 */ /* 0x000ee2000020f000 */
[----:B--2---:R-:W-:Y:S02]  /*10b0*/  R2UR UR4, R3 ;  /* 0x00000000030472ca */ /* 0x004fe400000e0000 */
[----:B------:R-:W-:Y:S02]  /*10c0*/  PRMT R3, RZ, 0x7610, R3 ;  /* 0x00007610ff037816 */ /* 0x000fe40000000003 */
[----:B---3--:R-:W-:Y:S02]  /*10d0*/  R2UR UR6, R2 ;  /* 0x00000000020672ca */ /* 0x008fe400000e0000 */
[----:B------:R-:W-:-:S07]  /*10e0*/  PRMT R2, RZ, 0x7610, R2 ;  /* 0x00007610ff027816 */ /* 0x000fce0000000002 */
[----:B------:R-:W-:-:S04]  /*10f0*/  UIADD3 UR5, UPT, UPT, -UR4, URZ, URZ ;  /* 0x000000ff04057290 */ /* 0x000fc8000fffe1ff */
[----:B------:R-:W-:Y:S02]  /*1100*/  UIMAD UR63, UR63, UR5, UR31 ;  /* 0x000000053f3f72a4 */ /* 0x000fe4000f8e021f */
[----:B------:R-:W-:-:S04]  /*1110*/  UIADD3 UR4, UPT, UPT, -UR6, URZ, URZ ;  /* 0x000000ff06047290 */ /* 0x000fc8000fffe1ff */
[----:B------:R-:W-:-:S06]  /*1120*/  UIMAD UR4, UR7, UR4, UR30 ;  /* 0x00000004070472a4 */ /* 0x000fcc000f8e021e */
[----:B------:R-:W-:Y:S01]  /*1130*/  IMAD.U32 R50, RZ, RZ, UR4 ;  /* 0x00000004ff327e24 */ /* 0x000fe2000f8e00ff */
[----:B-1----:R-:W-:Y:S06]  /*1140*/  BRA.U UP5, `(.L_x_17) ;  /* 0x0000000105407547 */ /* 0x002fec000b800000 */
[----:B------:R-:W-:Y:S01]  /*1150*/  R2UR UR4, R50 ;  /* 0x00000000320472ca */ /* 0x000fe200000e0000 */
[----:B------:R-:W-:-:S12]  /*1160*/  ULOP3.LUT UR7, UR63, 0xfffffffe, URZ, 0xc0, !UPT ;  /* 0xfffffffe3f077892 */ /* 0x000fd8000f8ec0ff */
[----:B------:R-:W-:Y:S02]  /*1170*/  UISETP.NE.AND UP0, UPT, UR4, URZ, UPT ;  /* 0x000000ff0400728c */ /* 0x000fe4000bf05270 */
[----:B------:R-:W-:Y:S02]  /*1180*/  ULOP3.LUT UR4, UR63, 0x2, URZ, 0x3c, !UPT ;  /* 0x000000023f047892 */ /* 0x000fe4000f8e3cff */
[----:B------:R-:W-:Y:S02]  /*1190*/  UISETP.GT.U32.AND UP2, UPT, UR63, 0x1, UP0 ;  /* 0x000000013f00788c */ /* 0x000fe40008744070 */
[----:B------:R-:W-:Y:S02]  /*11a0*/  UISETP.GT.U32.AND UP0, UPT, UR4, 0x1, UP0 ;  /* 0x000000010400788c */ /* 0x000fe40008704070 */
[----:B------:R-:W-:Y:S02]  /*11b0*/  USEL UR5, URZ, 0x2, UP2 ;  /* 0x00000002ff057887 */ /* 0x000fe40009000000 */
[----:B------:R-:W-:-:S02]  /*11c0*/  USEL UR6, URZ, 0x1, UP2 ;  /* 0x00000001ff067887 */ /* 0x000fc40009000000 */
[----:B------:R-:W-:Y:S02]  /*11d0*/  USEL UR4, URZ, 0x4, UP0 ;  /* 0x00000004ff047887 */ /* 0x000fe40008000000 */
[----:B------:R-:W-:Y:S02]  /*11e0*/  USEL UR8, URZ, 0x8, UP0 ;  /* 0x00000008ff087887 */ /* 0x000fe40008000000 */
[----:B------:R-:W-:-:S03]  /*11f0*/  UIADD3 UR4, UPT, UPT, UR4, UR5, UR6 ;  /* 0x0000000504047290 */ /* 0x000fc6000fffe006 */
[----:B------:R-:W-:Y:S01]  /*1200*/  UMOV UR5, 0x3 ;  /* 0x0000000300057882 */ /* 0x000fe20000000000 */
[----:B------:R-:W-:Y:S02]  /*1210*/  UIADD3 UR4, UPT, UPT, UR4, UR8, URZ ;  /* 0x0000000804047290 */ /* 0x000fe4000fffe0ff */
[----:B------:R-:W-:-:S04]  /*1220*/  USHF.L.U32 UR5, UR5, UR7, URZ ;  /* 0x0000000705057299 */ /* 0x000fc800080006ff */
[----:B------:R-:W-:Y:S02]  /*1230*/  MOV R3, UR4 ;  /* 0x0000000400037c02 */ /* 0x000fe40008000f00 */
[----:B------:R-:W-:-:S07]  /*1240*/  IMAD.U32 R2, RZ, RZ, UR5 ;  /* 0x00000005ff027e24 */ /* 0x000fce000f8e00ff */
.L_x_17:
[----:B------:R-:W1:Y:S01]  /*1250*/  S2UR UR36, SR_CTAID.Z ;  /* 0x00000000002479c3 */ /* 0x000e620000002700 */
[----:B------:R-:W-:Y:S01]  /*1260*/  UISETP.GE.AND UP0, UPT, UR19, 0x1, UPT ;  /* 0x000000011300788c */ /* 0x000fe2000bf06270 */
[----:B------:R-:W-:-:S08]  /*1270*/  UMOV UR25, 0x5 ;  /* 0x0000000500197882 */ /* 0x000fd00000000000 */
[----:B------:R-:W-:Y:S05]  /*1280*/  BRA.U !UP0, `(.L_x_18) ;  /* 0x0000000108d07547 */ /* 0x000fea000b800000 */
[----:B------:R-:W2:Y:S01]  /*1290*/  LDCU.128 UR12, c[0x0][0xb10] ;  /* 0x00016200ff0c77ac */ /* 0x000ea20008000c00 */
[----:B------:R-:W3:Y:S01]  /*12a0*/  LDCU UR6, c[0x0][0x370] ;  /* 0x00006e00ff0677ac */ /* 0x000ee20008000800 */
[----:B------:R-:W4:Y:S01]  /*12b0*/  LDCU UR7, c[0x0][0x374] ;  /* 0x00006e80ff0777ac */ /* 0x000f220008000800 */
[----:B------:R-:W1:Y:S01]  /*12c0*/  LDCU UR20, c[0x0][0xb0c] ;  /* 0x00016180ff1477ac */ /* 0x000e620008000800 */
[----:B------:R-:W1:Y:S01]  /*12d0*/  LDCU UR22, c[0x0][0xb20] ;  /* 0x00016400ff1677ac */ /* 0x000e620008000800 */
[----:B------:R-:W1:Y:S01]  /*12e0*/  LDCU.64 UR8, c[0x0][0xb28] ;  /* 0x00016500ff0877ac */ /* 0x000e620008000a00 */
[----:B--2---:R-:W-:Y:S02]  /*12f0*/  UISETP.NE.AND UP3, UPT, UR14, 0x1, UPT ;  /* 0x000000010e00788c */ /* 0x004fe4000bf65270 */
[----:B----4-:R-:W-:Y:S02]  /*1300*/  UIMAD.WIDE.U32 UR10, UR7, UR15, URZ ;  /* 0x0000000f070a72a5 */ /* 0x010fe4000f8e00ff */
[----:B---3--:R-:W-:-:S02]  /*1310*/  UIMAD.WIDE.U32 UR16, UR6, UR12, URZ ;  /* 0x0000000c061072a5 */ /* 0x008fc4000f8e00ff */
[----:B-1----:R-:W-:Y:S02]  /*1320*/  UISETP.NE.AND UP0, UPT, UR20, 0x1, UPT ;  /* 0x000000011400788c */ /* 0x002fe4000bf05270 */
[----:B------:R-:W-:Y:S01]  /*1330*/  UIMAD.WIDE.U32 UR4, UR31, UR12, URZ ;  /* 0x0000000c1f0472a5 */ /* 0x000fe2000f8e00ff */
[----:B------:R-:W-:Y:S02]  /*1340*/  UMOV UR10, UR11 ;  /* 0x0000000b000a7c82 */ /* 0x000fe40008000000 */
[----:B------:R-:W-:Y:S01]  /*1350*/  UMOV UR16, UR17 ;  /* 0x0000001100107c82 */ /* 0x000fe20008000000 */
[----:B------:R-:W-:Y:S02]  /*1360*/  @UP3 USHF.R.U32.HI UR7, URZ, UR22, UR10 ;  /* 0x00000016ff073299 */ /* 0x000fe4000801160a */
[----:B------:R-:W-:Y:S02]  /*1370*/  UISETP.NE.AND UP2, UPT, UR19, 0x1, UPT ;  /* 0x000000011300788c */ /* 0x000fe4000bf45270 */
[----:B------:R-:W-:-:S02]  /*1380*/  USHF.R.U32.HI UR5, URZ, UR13, UR5 ;  /* 0x0000000dff057299 */ /* 0x000fc40008011605 */
[----:B------:R-:W-:Y:S02]  /*1390*/  @UP0 USHF.R.U32.HI UR6, URZ, UR13, UR16 ;  /* 0x0000000dff060299 */ /* 0x000fe40008011610 */
[----:B------:R-:W-:Y:S02]  /*13a0*/  UIMAD.WIDE.U32 UR12, UR30, UR15, URZ ;  /* 0x0000000f1e0c72a5 */ /* 0x000fe4000f8e00ff */
[----:B------:R-:W-:Y:S02]  /*13b0*/  UIMAD.WIDE.U32 UR10, UR7, UR8, URZ ;  /* 0x00000008070a72a5 */ /* 0x000fe4000f8e00ff */
[----:B------:R-:W-:Y:S02]  /*13c0*/  UIMAD.WIDE.U32 UR16, UR6, UR8, URZ ;  /* 0x00000008061072a5 */ /* 0x000fe4000f8e00ff */
[----:B------:R-:W-:Y:S01]  /*13d0*/  USEL UR5, UR31, UR5, !UP0 ;  /* 0x000000051f057287 */ /* 0x000fe2000c000000 */
[----:B------:R-:W-:Y:S02]  /*13e0*/  UMOV UR4, UR13 ;  /* 0x0000000d00047c82 */ /* 0x000fe40008000000 */
[----:B------:R-:W-:Y:S01]  /*13f0*/  UMOV UR10, UR11 ;  /* 0x0000000b000a7c82 */ /* 0x000fe20008000000 */
[----:B------:R-:W-:-:S02]  /*1400*/  USHF.R.U32.HI UR4, URZ, UR22, UR4 ;  /* 0x00000016ff047299 */ /* 0x000fc40008011604 */
[----:B------:R-:W-:Y:S01]  /*1410*/  @UP2 USHF.R.U32.HI UR7, URZ, UR9, UR10 ;  /* 0x00000009ff072299 */ /* 0x000fe2000801160a */
[----:B------:R-:W-:Y:S01]  /*1420*/  UMOV UR16, UR17 ;  /* 0x0000001100107c82 */ /* 0x000fe20008000000 */
[----:B------:R-:W-:Y:S02]  /*1430*/  USEL UR4, UR30, UR4, !UP3 ;  /* 0x000000041e047287 */ /* 0x000fe4000d800000 */
[----:B------:R-:W-:Y:S02]  /*1440*/  @UP2 USHF.R.U32.HI UR6, URZ, UR9, UR16 ;  /* 0x00000009ff062299 */ /* 0x000fe40008011610 */
[----:B------:R-:W-:Y:S02]  /*1450*/  UIMAD UR7, UR7, UR19, URZ ;  /* 0x00000013070772a4 */ /* 0x000fe4000f8e02ff */
[----:B------:R-:W-:Y:S02]  /*1460*/  UIMAD UR12, UR6, UR19, URZ ;  /* 0x00000013060c72a4 */ /* 0x000fe4000f8e02ff */
[----:B------:R-:W-:-:S02]  /*1470*/  UISETP.GE.AND UP0, UPT, UR4, UR7, UPT ;  /* 0x000000070400728c */ /* 0x000fc4000bf06270 */
[----:B------:R-:W-:Y:S02]  /*1480*/  UIMAD.WIDE.U32 UR10, UR4, UR8, URZ ;  /* 0x00000008040a72a5 */ /* 0x000fe4000f8e00ff */
[----:B------:R-:W-:Y:S02]  /*1490*/  UISETP.GE.OR UP0, UPT, UR5, UR12, UP0 ;  /* 0x0000000c0500728c */ /* 0x000fe40008706670 */
[----:B------:R-:W-:Y:S02]  /*14a0*/  UIMAD.WIDE.U32 UR12, UR5, UR8, URZ ;  /* 0x00000008050c72a5 */ /* 0x000fe4000f8e00ff */
[----:B------:R-:W-:Y:S01]  /*14b0*/  UIADD3 UR10, UPT, UPT, -UR4, URZ, URZ ;  /* 0x000000ff040a7290 */ /* 0x000fe2000fffe1ff */
[----:B------:R-:W-:Y:S01]  /*14c0*/  UMOV UR8, UR11 ;  /* 0x0000000b00087c82 */ /* 0x000fe20008000000 */
[----:B------:R-:W-:Y:S02]  /*14d0*/  UIADD3 UR11, UPT, UPT, -UR5, URZ, URZ ;  /* 0x000000ff050b7290 */ /* 0x000fe4000fffe1ff */
[----:B------:R-:W-:-:S03]  /*14e0*/  USHF.R.U32.HI UR8, URZ, UR9, UR8 ;  /* 0x00000009ff087299 */ /* 0x000fc60008011608 */
[----:B------:R-:W-:Y:S01]  /*14f0*/  @!UP0 UMOV UR7, UR13 ;  /* 0x0000000d00078c82 */ /* 0x000fe20008000000 */
[----:B------:R-:W-:Y:S02]  /*1500*/  UIMAD UR30, UR14, UR10, UR30 ;  /* 0x0000000a0e1e72a4 */ /* 0x000fe4000f8e021e */
[----:B------:R-:W-:Y:S02]  /*1510*/  USEL UR8, UR4, UR8, !UP2 ;  /* 0x0000000804087287 */ /* 0x000fe4000d000000 */
[----:B------:R-:W-:Y:S02]  /*1520*/  @!UP0 USHF.R.U32.HI UR7, URZ, UR9, UR7 ;  /* 0x00000009ff078299 */ /* 0x000fe40008011607 */
[----:B------:R-:W-:Y:S02]  /*1530*/  UIADD3 UR9, UPT, UPT, -UR8, URZ, URZ ;  /* 0x000000ff08097290 */ /* 0x000fe4000fffe1ff */
[----:B------:R-:W-:Y:S02]  /*1540*/  @!UP0 USEL UR7, UR5, UR7, !UP2 ;  /* 0x0000000705078287 */ /* 0x000fe4000d000000 */
[----:B------:R-:W-:-:S02]  /*1550*/  UIMAD UR9, UR19, UR9, UR4 ;  /* 0x00000009130972a4 */ /* 0x000fc4000f8e0204 */
[----:B------:R-:W-:Y:S02]  /*1560*/  @!UP0 UIADD3 UR8, UPT, UPT, UR8, -UR7, URZ ;  /* 0x8000000708088290 */ /* 0x000fe4000fffe0ff */
[----:B------:R-:W-:Y:S02]  /*1570*/  @!UP0 UIMAD UR6, UR9, UR6, UR7 ;  /* 0x00000006090682a4 */ /* 0x000fe4000f8e0207 */
[----:B------:R-:W-:Y:S02]  /*1580*/  @!UP0 UIMAD UR4, UR8, UR19, UR5 ;  /* 0x00000013080482a4 */ /* 0x000fe4000f8e0205 */
[----:B------:R-:W-:Y:S02]  /*1590*/  UIMAD UR31, UR20, UR11, UR31 ;  /* 0x0000000b141f72a4 */ /* 0x000fe4000f8e021f */
[----:B------:R-:W-:Y:S01]  /*15a0*/  UIMAD UR30, UR4, UR14, UR30 ;  /* 0x0000000e041e72a4 */ /* 0x000fe2000f8e021e */
[----:B------:R-:W-:Y:S02]  /*15b0*/  @!UP0 UMOV UR5, UR6 ;  /* 0x0000000600058c82 */ /* 0x000fe40008000000 */
[----:B------:R-:W-:-:S12]  /*15c0*/  UIMAD UR31, UR5, UR20, UR31 ;  /* 0x00000014051f72a4 */ /* 0x000fd8000f8e021f */
.L_x_18:
[----:B------:R-:W-:Y:S02]  /*15d0*/  UISETP.NE.AND UP2, UPT, UR23, 0x1, UPT ;  /* 0x000000011700788c */ /* 0x000fe4000bf45270 */
[----:B------:R-:W-:Y:S02]  /*15e0*/  ULOP3.LUT UR21, UR21, 0xffff, URZ, 0xc0, !UPT ;  /* 0x0000ffff15157892 */ /* 0x000fe4000f8ec0ff */
[----:B------:R-:W-:Y:S02]  /*15f0*/  UISETP.NE.AND UP0, UPT, UR18, 0x2, UPT ;  /* 0x000000021200788c */ /* 0x000fe4000bf05270 */
[----:B------:R-:W-:Y:S02]  /*1600*/  ULOP3.LUT UR24, UR24, 0x800, URZ, 0xc0, !UPT ;  /* 0x0000080018187892 */ /* 0x000fe4000f8ec0ff */
[----:B------:R-:W-:Y:S02]  /*1610*/  ULOP3.LUT UR46, UR46, 0x40, URZ, 0xc0, !UPT ;  /* 0x000000402e2e7892 */ /* 0x000fe4000f8ec0ff */
[----:B------:R-:W-:Y:S01]  /*1620*/  USHF.L.U32 UR21, UR25, UR21, URZ ;  /* 0x0000001519157299 */ /* 0x000fe200080006ff */
[----:B------:R-:W-:Y:S11]  /*1630*/  BRA.U UP2, `(.L_x_19) ;  /* 0x0000000102407547 */ /* 0x000ff6000b800000 */
[----:B------:R-:W2:Y:S01]  /*1640*/  LDCU.128 UR8, c[0x0][0xb10] ;  /* 0x00016200ff0877ac */ /* 0x000ea20008000c00 */
[----:B------:R-:W3:Y:S01]  /*1650*/  LDCU UR12, c[0x0][0xb0c] ;  /* 0x00016180ff0c77ac */ /* 0x000ee20008000800 */
[----:B------:R-:W4:Y:S01]  /*1660*/  LDCU UR13, c[0x0][0xb20] ;  /* 0x00016400ff0d77ac */ /* 0x000f220008000800 */
[----:B--2---:R-:W-:Y:S02]  /*1670*/  UIMAD.WIDE.U32 UR4, UR31, UR8, URZ ;  /* 0x000000081f0472a5 */ /* 0x004fe4000f8e00ff */
[----:B------:R-:W-:Y:S02]  /*1680*/  UIMAD.WIDE.U32 UR6, UR30, UR11, URZ ;  /* 0x0000000b1e0672a5 */ /* 0x000fe4000f8e00ff */
[----:B---3--:R-:W-:Y:S02]  /*1690*/  UISETP.NE.AND UP2, UPT, UR12, 0x1, UPT ;  /* 0x000000010c00788c */ /* 0x008fe4000bf45270 */
[----:B------:R-:W-:-:S03]  /*16a0*/  USHF.R.U32.HI UR5, URZ, UR9, UR5 ;  /* 0x00000009ff057299 */ /* 0x000fc60008011605 */
[----:B------:R-:W-:Y:S01]  /*16b0*/  UMOV UR4, UR7 ;  /* 0x0000000700047c82 */ /* 0x000fe20008000000 */
[----:B------:R-:W-:Y:S02]  /*16c0*/  USEL UR5, UR31, UR5, !UP2 ;  /* 0x000000051f057287 */ /* 0x000fe4000d000000 */
[----:B------:R-:W-:Y:S02]  /*16d0*/  UISETP.NE.AND UP2, UPT, UR10, 0x1, UPT ;  /* 0x000000010a00788c */ /* 0x000fe4000bf45270 */
[----:B----4-:R-:W-:-:S04]  /*16e0*/  USHF.R.U32.HI UR4, URZ, UR13, UR4 ;  /* 0x0000000dff047299 */ /* 0x010fc80008011604 */
[----:B------:R-:W-:-:S04]  /*16f0*/  USEL UR4, UR30, UR4, !UP2 ;  /* 0x000000041e047287 */ /* 0x000fc8000d000000 */
[----:B------:R-:W-:Y:S02]  /*1700*/  UIADD3 UR6, UPT, UPT, UR5, -UR4, URZ ;  /* 0x8000000405067290 */ /* 0x000fe4000fffe0ff */
[----:B------:R-:W-:Y:S02]  /*1710*/  UIADD3 UR4, UPT, UPT, -UR5, UR4, URZ ;  /* 0x0000000405047290 */ /* 0x000fe4000fffe1ff */
[----:B------:R-:W-:Y:S02]  /*1720*/  UIMAD UR30, UR6, UR10, UR30 ;  /* 0x0000000a061e72a4 */ /* 0x000fe4000f8e021e */
[----:B------:R-:W-:-:S12]  /*1730*/  UIMAD UR31, UR4, UR12, UR31 ;  /* 0x0000000c041f72a4 */ /* 0x000fd8000f8e021f */
.L_x_19:
[----:B------:R-:W-:Y:S05]  /*1740*/  BRA.U !UP6, `(.L_x_20) ;  /* 0x000000010e0c7547 */ /* 0x000fea000b800000 */
[----:B------:R-:W-:Y:S01]  /*1750*/  UCGABAR_WAIT ;  /* 0x0000000000007dc7 */ /* 0x000fe20008000000 */
[----:B------:R-:W-:Y:S01]  /*1760*/  CCTL.IVALL ;  /* 0x00000000ff00798f */ /* 0x000fe20002000000 */
[----:B------:R-:W-:Y:S05]  /*1770*/  BRA `(.L_x_21) ;  /* 0x0000000000047947 */ /* 0x000fea0003800000 */
.L_x_20:
[----:B------:R-:W-:Y:S06]  /*1780*/  BAR.SYNC.DEFER_BLOCKING 0x0 ;  /* 0x0000000000007b1d */ /* 0x000fec0000010000 */
.L_x_21:
[----:B------:R-:W-:Y:S05]  /*1790*/  BRA.U UP0, `(.L_x_22) ;  /* 0x0000001500047547 */ /* 0x000fea000b800000 */
[----:B------:R-:W2:Y:S01]  /*17a0*/  LDCU UR6, c[0x0][0x38c] ;  /* 0x00007180ff0677ac */ /* 0x000ea20008000800 */
[----:B------:R-:W-:Y:S01]  /*17b0*/  PLOP3.LUT P1, PT, PT, PT, UP4, 0x80, 0x8 ;  /* 0x000000000008781c */ /* 0x000fe20003f2f048 */
[----:B------:R-:W-:Y:S01]  /*17c0*/  IMAD.MOV.U32 R12, RZ, RZ, 0x1 ;  /* 0x00000001ff0c7424 */ /* 0x000fe200078e00ff */
[----:B------:R-:W-:Y:S02]  /*17d0*/  ISETP.NE.AND P2, PT, R0, RZ, P3 ;  /* 0x000000ff0000720c */ /* 0x000fe40001f45270 */
[----:B------:R-:W-:Y:S02]  /*17e0*/  CS2R R10, SRZ ;  /* 0x00000000000a7805 */ /* 0x000fe4000001ff00 */
[----:B------:R-:W-:Y:S01]  /*17f0*/  PLOP3.LUT P1, PT, P1, PT, PT, 0x8, 0x80 ;  /* 0x000000000080781c */ /* 0x000fe20000f2e170 */
[----:B------:R-:W-:Y:S01]  /*1800*/  IMAD.MOV.U32 R9, RZ, RZ, RZ ;  /* 0x000000ffff097224 */ /* 0x000fe200078e00ff */
[----:B------:R-:W3:Y:S01]  /*1810*/  LDCU UR39, c[0x0][0x370] ;  /* 0x00006e00ff2777ac */ /* 0x000ee20008000800 */
[----:B------:R-:W-:Y:S01]  /*1820*/  IMAD.MOV.U32 R8, RZ, RZ, 0x1 ;  /* 0x00000001ff087424 */ /* 0x000fe200078e00ff */
[----:B------:R-:W4:Y:S01]  /*1830*/  LDCU.64 UR26, c[0x0][0x348] ;  /* 0x00006900ff1a77ac */ /* 0x000f220008000a00 */
[----:B------:R-:W-:Y:S01]  /*1840*/  ULEA.HI UR43, UR24, UR46, URZ, 0x1a ;  /* 0x0000002e182b7291 */ /* 0x000fe2000f8fd0ff */
[----:B------:R-:W1:Y:S01]  /*1850*/  LDCU UR38, c[0x0][0x374] ;  /* 0x00006e80ff2677ac */ /* 0x000e620008000800 */
[----:B--2---:R-:W-:-:S02]  /*1860*/  UIADD3 UR5, UPT, UPT, UR6, 0x3f, URZ ;  /* 0x0000003f06057890 */ /* 0x004fc4000fffe0ff */
[----:B------:R-:W-:Y:S02]  /*1870*/  UIADD3 UR48, UPT, UPT, UR6, 0x7e, URZ ;  /* 0x0000007e06307890 */ /* 0x000fe4000fffe0ff */
[----:B------:R-:W-:-:S04]  /*1880*/  USHF.R.S32.HI UR4, URZ, 0x1f, UR5 ;  /* 0x0000001fff047899 */ /* 0x000fc80008011405 */
[----:B------:R-:W-:Y:S02]  /*1890*/  ULEA.HI UR4, UR4, UR5, URZ, 0x6 ;  /* 0x0000000504047291 */ /* 0x000fe4000f8f30ff */
[----:B------:R-:W-:Y:S02]  /*18a0*/  UIADD3 UR5, UPT, UPT, UR6, -0x1, URZ ;  /* 0xffffffff06057890 */ /* 0x000fe4000fffe0ff */
[----:B------:R-:W-:Y:S02]  /*18b0*/  USHF.R.S32.HI UR41, URZ, 0x6, UR4 ;  /* 0x00000006ff297899 */ /* 0x000fe40008011404 */
[----:B------:R-:W-:Y:S02]  /*18c0*/  UISETP.GE.U32.AND UP1, UPT, UR5, -0x7f, UPT ;  /* 0xffffff810500788c */ /* 0x000fe4000bf26070 */
[----:B------:R-:W-:Y:S01]  /*18d0*/  UISETP.LT.U32.AND UP0, UPT, UR41, 0x5, UPT ;  /* 0x000000052900788c */ /* 0x000fe2000bf01070 */
[----:B------:R-:W-:-:S03]  /*18e0*/  UMOV UR5, URZ ;  /* 0x000000ff00057c82 */ /* 0x000fc60008000000 */
[----:B------:R-:W-:Y:S02]  /*18f0*/  USEL UR40, UR41, 0x5, UP0 ;  /* 0x0000000529287887 */ /* 0x000fe40008000000 */
[----:B------:R-:W-:Y:S02]  /*1900*/  UISETP.NE.AND UP0, UPT, UR18, URZ, UPT ;  /* 0x000000ff1200728c */ /* 0x000fe4000bf05270 */
[----:B------:R-:W-:Y:S02]  /*1910*/  UIADD3 UR4, UPT, UPT, UR40, -0x1, URZ ;  /* 0xffffffff28047890 */ /* 0x000fe4000fffe0ff */
[----:B------:R-:W-:Y:S02]  /*1920*/  @UP1 UIADD3 UR4, UPT, UPT, UR40, URZ, URZ ;  /* 0x000000ff28041290 */ /* 0x000fe4000fffe0ff */
[----:B------:R-:W-:Y:S02]  /*1930*/  USEL UR25, UR55, 0x2, UP0 ;  /* 0x0000000237197887 */ /* 0x000fe40008000000 */
[----:B------:R-:W-:-:S02]  /*1940*/  UIADD3 UR44, UPT, UPT, UR41, -UR40, URZ ;  /* 0x80000028292c7290 */ /* 0x000fc4000fffe0ff */
[----:B------:R-:W-:Y:S02]  /*1950*/  UIADD3 UR28, UPT, UPT, UR4, 0x1, URZ ;  /* 0x00000001041c7890 */ /* 0x000fe4000fffe0ff */
[----:B-1-34-:R-:W-:-:S12]  /*1960*/  UIADD3 UR42, UPT, UPT, -UR4, URZ, URZ ;  /* 0x000000ff042a7290 */ /* 0x01afd8000fffe1ff */
.L_x_42:
[----:B------:R-:W-:Y:S01]  /*1970*/  UISETP.NE.AND UP0, UPT, UR47, URZ, UPT ;  /* 0x000000ff2f00728c */ /* 0x000fe2000bf05270 */
[----:B------:R-:W1:Y:S08]  /*1980*/  S2UR UR47, SR_CgaCtaId ;  /* 0x00000000002f79c3 */ /* 0x000e700000008800 */
[----:B------:R-:W-:Y:S05]  /*1990*/  BRA.U UP0, `(.L_x_23) ;  /* 0x0000000100347547 */ /* 0x000fea000b800000 */
[----:B------:R-:W2:Y:S01]  /*19a0*/  S2R R0, SR_CgaCtaId ;  /* 0x0000000000007919 */ /* 0x000ea20000008800 */
[----:B------:R-:W-:-:S04]  /*19b0*/  MOV R2, 0x400 ;  /* 0x0000040000027802 */ /* 0x000fc80000000f00 */
[----:B--2---:R-:W-:Y:S02]  /*19c0*/  LEA R0, R0, R2, 0x18 ;  /* 0x0000000200007211 */ /* 0x004fe400078ec0ff */
[----:B------:R-:W-:-:S03]  /*19d0*/  SHF.L.U32 R2, R8, 0x1f, RZ ;  /* 0x0000001f08027819 */ /* 0x000fc600000006ff */
[----:B------:R-:W-:-:S04]  /*19e0*/  IMAD R0, R9, 0x8, R0 ;  /* 0x0000000809007824 */ /* 0x000fc800078e0200 */
[----:B------:R-:W2:Y:S02]  /*19f0*/  SYNCS.PHASECHK.TRANS64.TRYWAIT P0, [R0+URZ+0x110], R2 ;  /* 0x00011002000075a7 */ /* 0x000ea400080011ff */
[----:B--2---:R-:W-:Y:S05]  /*1a00*/  @!P0 BRA `(.L_x_24) ;  /* 0x0000007400448947 */ /* 0x004fea0003800000 */
.L_x_150:
[----:B------:R-:W-:Y:S01]  /*1a10*/  VIADD R9, R9, 0x1 ;  /* 0x0000000109097836 */ /* 0x000fe20000000000 */
[----:B------:R2:W-:Y:S04]  /*1a20*/  SYNCS.ARRIVE.TRANS64.A1T0 RZ, [R0+URZ+0x100], RZ ;  /* 0x000100ff00ff79a7 */ /* 0x0005e800081000ff */
[----:B------:R-:W-:-:S04]  /*1a30*/  ISETP.NE.AND P0, PT, R9, 0x2, PT ;  /* 0x000000020900780c */ /* 0x000fc80003f05270 */
[----:B------:R-:W-:Y:S02]  /*1a40*/  SEL R9, R9, RZ, P0 ;  /* 0x000000ff09097207 */ /* 0x000fe40000000000 */
[----:B--2---:R-:W-:-:S04]  /*1a50*/  SEL R0, RZ, 0x1, P0 ;  /* 0x00000001ff007807 */ /* 0x004fc80000000000 */
[----:B------:R-:W-:-:S07]  /*1a60*/  LOP3.LUT R8, R8, R0, RZ, 0x3c, !PT ;  /* 0x0000000008087212 */ /* 0x000fce00078e3cff */
.L_x_23:
[----:B------:R-:W-:Y:S01]  /*1a70*/  UMOV UR6, 0x400 ;  /* 0x0000040000067882 */ /* 0x000fe20000000000 */
[----:B------:R-:W-:Y:S01]  /*1a80*/  UISETP.GE.U32.AND UP0, UPT, UR48, 0x7f, UPT ;  /* 0x0000007f3000788c */ /* 0x000fe2000bf06070 */
[----:B------:R-:W-:Y:S01]  /*1a90*/  SHF.L.U32 R0, R12, 0x1f, RZ ;  /* 0x0000001f0c007819 */ /* 0x000fe200000006ff */
[----:B-1----:R-:W-:Y:S02]  /*1aa0*/  ULEA UR6, UR47, UR6, 0x18 ;  /* 0x000000062f067291 */ /* 0x002fe4000f8ec0ff */
[----:B------:R-:W-:Y:S02]  /*1ab0*/  ULEA UR11, UR30, UR43, 0x7 ;  /* 0x0000002b1e0b7291 */ /* 0x000fe4000f8e38ff */
[----:B------:R-:W-:Y:S01]  /*1ac0*/  ULEA UR4, UR5, UR6, 0x3 ;  /* 0x0000000605047291 */ /* 0x000fe2000f8e18ff */
[----:B------:R-:W-:-:S08]  /*1ad0*/  UMOV UR7, URZ ;  /* 0x000000ff00077c82 */ /* 0x000fd00008000000 */
[----:B------:R1:W2:Y:S01]  /*1ae0*/  SYNCS.PHASECHK.TRANS64.TRYWAIT P0, [UR4+0x28], R0 ;  /* 0x00002800ff0075a7 */ /* 0x0002a20008001104 */
[----:B------:R-:W-:-:S04]  /*1af0*/  ULEA.HI UR4, UR31, UR31, URZ, 0x1 ;  /* 0x0000001f1f047291 */ /* 0x000fc8000f8f08ff */
[----:B------:R-:W-:-:S04]  /*1b00*/  USHF.L.U32 UR4, UR4, 0x6, URZ ;  /* 0x0000000604047899 */ /* 0x000fc800080006ff */
[----:B------:R-:W-:Y:S01]  /*1b10*/  ULOP3.LUT UR34, UR46, 0xffffff80, UR4, 0xf8, !UPT ;  /* 0xffffff802e227892 */ /* 0x000fe2000f8ef804 */
[----:B------:R-:W-:Y:S11]  /*1b20*/  BRA.U !UP0, `(.L_x_25) ;  /* 0x0000000108c87547 */ /* 0x000ff6000b800000 */
[----:B------:R-:W-:Y:S01]  /*1b30*/  UMOV UR13, UR42 ;  /* 0x0000002a000d7c82 */ /* 0x000fe20008000000 */
[----:B------:R-:W-:Y:S01]  /*1b40*/  UMOV UR4, UR5 ;  /* 0x0000000500047c82 */ /* 0x000fe20008000000 */
[----:B------:R-:W-:-:S05]  /*1b50*/  UMOV UR35, URZ ;  /* 0x000000ff00237c82 */ /* 0x000fca0008000000 */
.L_x_31:
[----:B------:R-:W-:Y:S01]  /*1b60*/  ULEA UR33, UR4, UR6, 0x3 ;  /* 0x0000000604217291 */ /* 0x000fe2000f8e18ff */
[----:B------:R-:W-:Y:S01]  /*1b70*/  @P3 MOV R2, 0x8000 ;  /* 0x0000800000023802 */ /* 0x000fe20000000f00 */
[----:B--234-:R-:W-:Y:S10]  /*1b80*/  @P0 BRA `(.L_x_26) ;  /* 0x00000000000c0947 */ /* 0x01cff40003800000 */
[----:B------:R-:W-:-:S04]  /*1b90*/  SHF.L.U32 R3, R12, 0x1f, RZ ;  /* 0x0000001f0c037819 */ /* 0x000fc800000006ff */
[----:B------:R-:W2:Y:S02]  /*1ba0*/  SYNCS.PHASECHK.TRANS64.TRYWAIT P0, [UR33+0x28], R3 ;  /* 0x00002803ff0075a7 */ /* 0x000ea40008001121 */
[----:B--2---:R-:W-:Y:S05]  /*1bb0*/  @!P0 BRA `(.L_x_27) ;  /* 0x0000007000ec8947 */ /* 0x004fea0003800000 */
.L_x_26:
[----:B------:R2:W-:Y:S01]  /*1bc0*/  @P3 SYNCS.ARRIVE.TRANS64 RZ, [UR33], R2 ;  /* 0x00000002ffff39a7 */ /* 0x0005e20008000021 */
[----:B------:R-:W-:Y:S02]  /*1bd0*/  ULOP3.LUT UR5, UR25, 0x2, URZ, 0xfc, !UPT ;  /* 0x0000000219057892 */ /* 0x000fe4000f8efcff */
[----:B------:R-:W-:Y:S02]  /*1be0*/  UIADD3 UR13, UPT, UPT, UR13, 0x1, URZ ;  /* 0x000000010d0d7890 */ /* 0x000fe4000fffe0ff */
[----:B------:R-:W-:Y:S02]  /*1bf0*/  UISETP.NE.AND UP0, UPT, UR5, 0x2, UPT ;  /* 0x000000020500788c */ /* 0x000fe4000bf05270 */
[----:B------:R-:W-:-:S07]  /*1c00*/  UISETP.NE.AND UP2, UPT, UR13, 0x1, UPT ;  /* 0x000000010d00788c */ /* 0x000fce000bf45270 */
[----:B------:R-:W-:Y:S05]  /*1c10*/  BRA.U UP0, `(.L_x_28) ;  /* 0x0000000100047547 */ /* 0x000fea000b800000 */
[----:B------:R-:W-:Y:S05]  /*1c20*/  BPT.TRAP 0x1 ;  /* 0x000000040000795c */ /* 0x000fea0000300000 */
.L_x_28:
[----:B------:R-:W-:Y:S04]  /*1c30*/  BSSY.RECONVERGENT B0, `(.L_x_29) ;  /* 0x0000003000007945 */ /* 0x000fe80003800200 */
[----:B------:R-:W-:Y:S05]  /*1c40*/  @!P2 BRA `(.L_x_30) ;  /* 0x000000000004a947 */ /* 0x000fea0003800000 */
[----:B------:R-:W-:Y:S05]  /*1c50*/  BPT.TRAP 0x1 ;  /* 0x000000040000795c */ /* 0x000fea0000300000 */
.L_x_30:
[----:B------:R-:W-:Y:S05]  /*1c60*/  BSYNC.RECONVERGENT B0 ;  /* 0x0000000000007941 */ /* 0x000fea0003800200 */
.L_x_29:
[----:B------:R-:W-:Y:S02]  /*1c70*/  UIADD3 UR5, UPT, UPT, UR4, 0x1, URZ ;  /* 0x0000000104057890 */ /* 0x000fe4000fffe0ff */
[----:B------:R-:W-:Y:S02]  /*1c80*/  ULEA UR32, UR4, UR6, 0xd ;  /* 0x0000000604207291 */ /* 0x000fe4000f8e68ff */
[----:B------:R-:W-:Y:S02]  /*1c90*/  UISETP.NE.AND UP0, UPT, UR5, 0x5, UPT ;  /* 0x000000050500788c */ /* 0x000fe4000bf05270 */
[----:B------:R-:W-:Y:S02]  /*1ca0*/  ULEA UR4, UR4, UR24, 0xc ;  /* 0x0000001804047291 */ /* 0x000fe4000f8e60ff */
[----:B------:R-:W-:Y:S02]  /*1cb0*/  USEL UR8, URZ, 0x1, UP0 ;  /* 0x00000001ff087887 */ /* 0x000fe40008000000 */
[----:B------:R-:W-:-:S02]  /*1cc0*/  USEL UR5, UR5, URZ, UP0 ;  /* 0x000000ff05057287 */ /* 0x000fc40008000000 */
[----:B------:R-:W-:Y:S02]  /*1cd0*/  UIADD3 UR16, UP1, UPT, UR26, 0x80, URZ ;  /* 0x000000801a107890 */ /* 0x000fe4000ff3e0ff */
[----:B------:R-:W-:Y:S01]  /*1ce0*/  ULEA UR4, UR4, UR6, 0x1 ;  /* 0x0000000604047291 */ /* 0x000fe2000f8e08ff */
[----:B------:R-:W-:Y:S01]  /*1cf0*/  LOP3.LUT R12, R12, UR8, RZ, 0x3c, !PT ;  /* 0x000000080c0c7c12 */ /* 0x000fe2000f8e3cff */
[----:B------:R-:W-:Y:S02]  /*1d00*/  UIADD3 UR14, UP0, UPT, UR26, 0x180, URZ ;  /* 0x000001801a0e7890 */ /* 0x000fe4000ff1e0ff */
[----:B------:R-:W-:Y:S01]  /*1d10*/  ULEA UR7, UR5, UR6, 0x3 ;  /* 0x0000000605077291 */ /* 0x000fe2000f8e18ff */
[----:B-1----:R-:W-:Y:S01]  /*1d20*/  SHF.L.U32 R0, R12, 0x1f, RZ ;  /* 0x0000001f0c007819 */ /* 0x002fe200000006ff */
[----:B------:R-:W-:Y:S02]  /*1d30*/  ULOP3.LUT UR33, UR33, 0xfefffff8, URZ, 0xc0, !UPT ;  /* 0xfefffff821217892 */ /* 0x000fe4000f8ec0ff */
[----:B------:R-:W-:-:S02]  /*1d40*/  UIADD3.X UR17, UPT, UPT, URZ, UR27, URZ, UP1, !UPT ;  /* 0x0000001bff117290 */ /* 0x000fc40008ffe4ff */
[----:B------:R-:W-:Y:S02]  /*1d50*/  UIADD3 UR32, UPT, UPT, UR32, 0x4300, URZ ;  /* 0x0000430020207890 */ /* 0x000fe4000fffe0ff */
[----:B------:R-:W-:Y:S01]  /*1d60*/  UIADD3 UR8, UPT, UPT, UR4, 0xe300, URZ ;  /* 0x0000e30004087890 */ /* 0x000fe2000fffe0ff */
[----:B------:R3:W4:Y:S01]  /*1d70*/  SYNCS.PHASECHK.TRANS64.TRYWAIT P0, [UR7+0x28], R0 ;  /* 0x00002800ff0075a7 */ /* 0x0007220008001107 */
[----:B------:R-:W-:Y:S02]  /*1d80*/  UIADD3.X UR15, UPT, UPT, URZ, UR27, URZ, UP0, !UPT ;  /* 0x0000001bff0f7290 */ /* 0x000fe400087fe4ff */
[----:B------:R-:W-:Y:S01]  /*1d90*/  UPRMT UR4, URZ, 0x5410, UR21 ;  /* 0x00005410ff047896 */ /* 0x000fe20008000015 */
[----:B------:R-:W-:Y:S01]  /*1da0*/  UMOV UR18, 0x0 ;  /* 0x0000000000127882 */ /* 0x000fe20000000000 */
[----:B------:R-:W-:Y:S01]  /*1db0*/  UMOV UR19, 0x10000000 ;  /* 0x1000000000137882 */ /* 0x000fe20000000000 */
[----:B------:R-:W-:Y:S01]  /*1dc0*/  UMOV UR10, UR35 ;  /* 0x00000023000a7c82 */ /* 0x000fe20008000000 */
[----:B------:R-:W-:Y:S01]  /*1dd0*/  UMOV UR12, UR36 ;  /* 0x00000024000c7c82 */ /* 0x000fe20008000000 */
[----:B------:R-:W-:Y:S01]  /*1de0*/  UMOV UR9, UR33 ;  /* 0x0000002100097c82 */ /* 0x000fe20008000000 */
[----:B------:R1:W-:Y:S01]  /*1df0*/  UTMALDG.3D.2CTA [UR32], [UR16], desc[UR18] ;  /* 0x00001220100075b4 */ /* 0x0003e20008211000 */
[----:B------:R-:W-:-:S02]  /*1e00*/  UMOV UR7, UR28 ;  /* 0x0000001c00077c82 */ /* 0x000fc40008000000 */
[----:B------:R2:W-:Y:S01]  /*1e10*/  UTMALDG.3D.MULTICAST.2CTA [UR8], [UR14], UR4, desc[UR18] ;  /* 0x000012080e0073b4 */ /* 0x0005e20008211804 */
[----:B-1----:R-:W-:Y:S01]  /*1e20*/  UIADD3 UR35, UPT, UPT, UR35, 0x40, URZ ;  /* 0x0000004023237890 */ /* 0x002fe2000fffe0ff */
[----:B--2---:R-:W-:Y:S01]  /*1e30*/  UMOV UR4, UR5 ;  /* 0x0000000500047c82 */ /* 0x004fe20008000000 */
[----:B------:R-:W-:Y:S10]  /*1e40*/  BRA.U UP2, `(.L_x_31) ;  /* 0xfffffffd02447547 */ /* 0x000ff4000b83ffff */
.L_x_25:
[----:B------:R-:W-:Y:S01]  /*1e50*/  ULEA UR4, UR5, UR6, 0x3 ;  /* 0x0000000605047291 */ /* 0x000fe2000f8e18ff */
[----:B-1-3--:R-:W-:Y:S01]  /*1e60*/  SHF.L.U32 R0, R12, 0x1f, RZ ;  /* 0x0000001f0c007819 */ /* 0x00afe200000006ff */
[----:B------:R-:W-:Y:S01]  /*1e70*/  @!P1 SYNCS.ARRIVE.TRANS64.A1T0 RZ, [UR6+0x98], RZ ;  /* 0x000098ffffff99a7 */ /* 0x000fe20008100006 */
[----:B------:R-:W-:-:S06]  /*1e80*/  UISETP.GT.AND UP0, UPT, UR41, UR40, UPT ;  /* 0x000000282900728c */ /* 0x000fcc000bf04270 */
[----:B--2-4-:R1:W2:Y:S03]  /*1e90*/  SYNCS.PHASECHK.TRANS64.TRYWAIT P0, [UR4+0x28], R0 ;  /* 0x00002800ff0075a7 */ /* 0x0142a60008001104 */
[----:B------:R-:W-:Y:S05]  /*1ea0*/  BRA.U !UP0, `(.L_x_32) ;  /* 0x0000000108c87547 */ /* 0x000fea000b800000 */
[----:B------:R-:W-:Y:S01]  /*1eb0*/  UIADD3 UR13, UPT, UPT, UR44, UR7, URZ ;  /* 0x000000072c0d7290 */ /* 0x000fe2000fffe0ff */
[----:B------:R-:W-:-:S11]  /*1ec0*/  UMOV UR4, UR5 ;  /* 0x0000000500047c82 */ /* 0x000fd60008000000 */
.L_x_38:
[----:B------:R-:W-:Y:S01]  /*1ed0*/  ULEA UR17, UR4, UR6, 0x3 ;  /* 0x0000000604117291 */ /* 0x000fe2000f8e18ff */
[----:B--2---:R-:W-:Y:S01]  /*1ee0*/  @P3 MOV R2, 0x8000 ;  /* 0x0000800000023802 */ /* 0x004fe20000000f00 */
[----:B--2-4-:R-:W-:Y:S10]  /*1ef0*/  @P0 BRA `(.L_x_33) ;  /* 0x00000000000c0947 */ /* 0x014ff40003800000 */
[----:B------:R-:W-:-:S04]  /*1f00*/  SHF.L.U32 R3, R12, 0x1f, RZ ;  /* 0x0000001f0c037819 */ /* 0x000fc800000006ff */
[----:B------:R-:W2:Y:S02]  /*1f10*/  SYNCS.PHASECHK.TRANS64.TRYWAIT P0, [UR17+0x28], R3 ;  /* 0x00002803ff0075a7 */ /* 0x000ea40008001111 */
[----:B--2---:R-:W-:Y:S05]  /*1f20*/  @!P0 BRA `(.L_x_34) ;  /* 0x0000007000288947 */ /* 0x004fea0003800000 */
.L_x_33:
[----:B------:R2:W-:Y:S01]  /*1f30*/  @P3 SYNCS.ARRIVE.TRANS64 RZ, [UR17], R2 ;  /* 0x00000002ffff39a7 */ /* 0x0005e20008000011 */
[----:B------:R-:W-:-:S04]  /*1f40*/  ULOP3.LUT UR5, UR25, 0x2, URZ, 0xfc, !UPT ;  /* 0x0000000219057892 */ /* 0x000fc8000f8efcff */
[----:B------:R-:W-:-:S09]  /*1f50*/  UISETP.NE.AND UP0, UPT, UR5, 0x2, UPT ;  /* 0x000000020500788c */ /* 0x000fd2000bf05270 */
[----:B------:R-:W-:Y:S05]  /*1f60*/  BRA.U UP0, `(.L_x_35) ;  /* 0x0000000100047547 */ /* 0x000fea000b800000 */
[----:B------:R-:W-:Y:S05]  /*1f70*/  BPT.TRAP 0x1 ;  /* 0x000000040000795c */ /* 0x000fea0000300000 */
.L_x_35:
[----:B------:R-:W-:Y:S04]  /*1f80*/  BSSY.RECONVERGENT B0, `(.L_x_36) ;  /* 0x0000003000007945 */ /* 0x000fe80003800200 */
[----:B------:R-:W-:Y:S05]  /*1f90*/  @!P2 BRA `(.L_x_37) ;  /* 0x000000000004a947 */ /* 0x000fea0003800000 */
[----:B------:R-:W-:Y:S05]  /*1fa0*/  BPT.TRAP 0x1 ;  /* 0x000000040000795c */ /* 0x000fea0000300000 */
.L_x_37:
[----:B------:R-:W-:Y:S05]  /*1fb0*/  BSYNC.RECONVERGENT B0 ;  /* 0x0000000000007941 */ /* 0x000fea0003800200 */
.L_x_36:
        /* <DEDUP_REMOVED lines=9> */
[----:B------:R-:W-:Y:S02]  /*2050*/  USHF.L.U32 UR19, UR7, 0x6, URZ ;  /* 0x0000000607137899 */ /* 0x000fe400080006ff */
[----:B------:R-:W-:Y:S01]  /*2060*/  UIADD3 UR7, UPT, UPT, UR7, 0x1, URZ ;  /* 0x0000000107077890 */ /* 0x000fe2000fffe0ff */
[----:B-1----:R-:W-:Y:S01]  /*2070*/  SHF.L.U32 R0, R12, 0x1f, RZ ;  /* 0x0000001f0c007819 */ /* 0x002fe200000006ff */
[----:B------:R-:W-:Y:S02]  /*2080*/  UIADD3 UR22, UP1, UPT, UR26, 0x80, URZ ;  /* 0x000000801a167890 */ /* 0x000fe4000ff3e0ff */
[----:B------:R-:W-:Y:S01]  /*2090*/  ULEA UR4, UR4, UR6, 0x1 ;  /* 0x0000000604047291 */ /* 0x000fe2000f8e08ff */
[----:B------:R3:W4:Y:S01]  /*20a0*/  SYNCS.PHASECHK.TRANS64.TRYWAIT P0, [UR8+0x28], R0 ;  /* 0x00002800ff0075a7 */ /* 0x0007220008001108 */
[----:B------:R-:W-:-:S02]  /*20b0*/  UIADD3.X UR15, UPT, UPT, URZ, UR27, URZ, UP0, !UPT ;  /* 0x0000001bff0f7290 */ /* 0x000fc400087fe4ff */
[----:B------:R-:W-:Y:S02]  /*20c0*/  UISETP.NE.AND UP0, UPT, UR7, UR13, UPT ;  /* 0x0000000d0700728c */ /* 0x000fe4000bf05270 */
[----:B------:R-:W-:Y:S02]  /*20d0*/  ULOP3.LUT UR17, UR17, 0xfefffff8, URZ, 0xc0, !UPT ;  /* 0xfefffff811117892 */ /* 0x000fe4000f8ec0ff */
[----:B------:R-:W-:Y:S02]  /*20e0*/  UIADD3 UR16, UPT, UPT, UR16, 0x4300, URZ ;  /* 0x0000430010107890 */ /* 0x000fe4000fffe0ff */
[----:B------:R-:W-:Y:S02]  /*20f0*/  UIADD3.X UR23, UPT, UPT, URZ, UR27, URZ, UP1, !UPT ;  /* 0x0000001bff177290 */ /* 0x000fe40008ffe4ff */
[----:B------:R-:W-:Y:S02]  /*2100*/  UIADD3 UR8, UPT, UPT, UR4, 0xe300, URZ ;  /* 0x0000e30004087890 */ /* 0x000fe4000fffe0ff */
[----:B------:R-:W-:Y:S01]  /*2110*/  UPRMT UR4, URZ, 0x5410, UR21 ;  /* 0x00005410ff047896 */ /* 0x000fe20008000015 */
[----:B------:R-:W-:Y:S01]  /*2120*/  UMOV UR30, 0x0 ;  /* 0x00000000001e7882 */ /* 0x000fe20000000000 */
[----:B------:R-:W-:Y:S01]  /*2130*/  UMOV UR31, 0x10000000 ;  /* 0x10000000001f7882 */ /* 0x000fe20000000000 */
[----:B------:R-:W-:Y:S01]  /*2140*/  UMOV UR18, UR34 ;  /* 0x0000002200127c82 */ /* 0x000fe20008000000 */
[----:B------:R-:W-:Y:S01]  /*2150*/  UMOV UR20, UR36 ;  /* 0x0000002400147c82 */ /* 0x000fe20008000000 */
[----:B------:R-:W-:Y:S01]  /*2160*/  UMOV UR12, UR36 ;  /* 0x00000024000c7c82 */ /* 0x000fe20008000000 */
[----:B------:R-:W-:Y:S01]  /*2170*/  UMOV UR9, UR17 ;  /* 0x0000001100097c82 */ /* 0x000fe20008000000 */
[----:B------:R-:W-:Y:S01]  /*2180*/  UMOV UR10, UR19 ;  /* 0x00000013000a7c82 */ /* 0x000fe20008000000 */
[----:B------:R-:W-:Y:S01]  /*2190*/  UTMALDG.3D.2CTA [UR16], [UR22], desc[UR30] ;  /* 0x00001e10160075b4 */ /* 0x000fe20008211000 */
[----:B------:R1:W-:Y:S02]  /*21a0*/  UTMALDG.3D.MULTICAST.2CTA [UR8], [UR14], UR4, desc[UR30] ;  /* 0x00001e080e0073b4 */ /* 0x0003e40008211804 */
[----:B-1----:R-:W-:Y:S01]  /*21b0*/  UMOV UR4, UR5 ;  /* 0x0000000500047c82 */ /* 0x002fe20008000000 */
[----:B---3--:R-:W-:Y:S05]  /*21c0*/  BRA.U UP0, `(.L_x_38) ;  /* 0xfffffffd00407547 */ /* 0x008fea000b83ffff */
.L_x_32:
[C---:B------:R-:W-:Y:S01]  /*21d0*/  LEA R3, R11.reuse, UR6, 0x3 ;  /* 0x000000060b037c11 */ /* 0x040fe2000f8e18ff */
[----:B------:R-:W-:Y:S01]  /*21e0*/  NOP ;  /* 0x0000000000007918 */ /* 0x000fe20000000000 */
[----:B-1----:R-:W-:Y:S02]  /*21f0*/  SHF.L.U32 R0, R10, 0x1f, RZ ;  /* 0x0000001f0a007819 */ /* 0x002fe400000006ff */
[----:B------:R-:W-:Y:S02]  /*2200*/  LEA R4, R11, UR6, 0x4 ;  /* 0x000000060b047c11 */ /* 0x000fe4000f8e20ff */
[----:B--2-4-:R-:W1:Y:S02]  /*2210*/  SYNCS.PHASECHK.TRANS64.TRYWAIT P0, [R3+URZ+0xa0], R0 ;  /* 0x0000a000030075a7 */ /* 0x014e6400080011ff */
[----:B-1----:R-:W-:Y:S05]  /*2220*/  @!P0 BRA `(.L_x_39) ;  /* 0x0000006c00808947 */ /* 0x002fea0003800000 */
.L_x_153:
[----:B------:R-:W2:Y:S01]  /*2230*/  LDS.128 R4, [R4+0x130] ;  /* 0x0001300004047984 */ /* 0x000ea20000000c00 */
[----:B------:R-:W-:Y:S01]  /*2240*/  UISETP.GE.AND UP0, UPT, UR45, 0x1, UPT ;  /* 0x000000012d00788c */ /* 0x000fe2000bf06270 */
[----:B------:R-:W-:Y:S01]  /*2250*/  @!PT LDS RZ, [RZ] ;  /* 0x00000000fffff984 */ /* 0x000fe20000000800 */
[----:B------:R-:W-:Y:S01]  /*2260*/  @!PT LDS RZ, [RZ] ;  /* 0x00000000fffff984 */ /* 0x000fe20000000800 */
[----:B------:R-:W-:Y:S01]  /*2270*/  @!PT LDS RZ, [RZ] ;  /* 0x00000000fffff984 */ /* 0x000fe20000000800 */
[----:B------:R-:W-:Y:S01]  /*2280*/  @!PT LDS RZ, [RZ] ;  /* 0x00000000fffff984 */ /* 0x000fe20000000800 */
[----:B------:R3:W-:Y:S06]  /*2290*/  MEMBAR.ALL.CTA ;  /* 0x0000000000007992 */ /* 0x0007ec0000008000 */
[----:B---3--:R-:W3:Y:S01]  /*22a0*/  FENCE.VIEW.ASYNC.S ;  /* 0x00000000000073c6 */ /* 0x008ee20000000000 */
[----:B--2---:R-:W-:-:S13]  /*22b0*/  LOP3.LUT P0, RZ, R6, 0x1, RZ, 0xc0, !PT ;  /* 0x0000000106ff7812 */ /* 0x004fda000780c0ff */
[----:B---3--:R-:W-:Y:S01]  /*22c0*/  VOTEU.ANY UP1, P0 ;  /* 0x0000000000ff7886 */ /* 0x008fe20000020100 */
[----:B------:R-:W-:-:S13]  /*22d0*/  PLOP3.LUT P0, PT, PT, PT, UP1, 0x80, 0x8 ;  /* 0x000000000008781c */ /* 0x000fda0003f0f018 */
[----:B-1----:R-:W-:Y:S02]  /*22e0*/  @P0 LOP3.LUT R0, R5, 0xffff, RZ, 0xc0, !PT ;  /* 0x0000ffff05000812 */ /* 0x002fe400078ec0ff */
[----:B------:R-:W-:Y:S02]  /*22f0*/  @P0 MOV R2, R4 ;  /* 0x0000000400020202 */ /* 0x000fe40000000f00 */
[----:B------:R-:W-:Y:S01]  /*2300*/  @P0 R2UR UR7, R0 ;  /* 0x00000000000702ca */ /* 0x000fe200000e0000 */
[----:B------:R-:W-:Y:S01]  /*2310*/  VIADD R0, R3, 0xb0 ;  /* 0x000000b003007836 */ /* 0x000fe20000000000 */
[----:B------:R-:W-:Y:S02]  /*2320*/  @P0 SHF.R.U32.HI R4, RZ, 0x10, R5 ;  /* 0x00000010ff040819 */ /* 0x000fe40000011605 */
[----:B------:R-:W-:Y:S02]  /*2330*/  @P0 R2UR UR8, R2 ;  /* 0x00000000020802ca */ /* 0x000fe400000e0000 */
[----:B------:R-:W-:-:S02]  /*2340*/  PRMT R0, RZ, 0x654, R0 ;  /* 0x00000654ff007816 */ /* 0x000fc40000000000 */
[----:B------:R-:W-:Y:S02]  /*2350*/  @P0 R2UR UR4, R4 ;  /* 0x00000000040402ca */ /* 0x000fe400000e0000 */
[----:B------:R1:W-:Y:S03]  /*2360*/  SYNCS.ARRIVE.TRANS64.RED.A1T0 RZ, [R0+URZ], RZ ;  /* 0x000000ff00ff79a7 */ /* 0x0003e600081004ff */
[----:B------:R-:W-:-:S04]  /*2370*/  @UP1 UMOV UR29, UR7 ;  /* 0x00000007001d1c82 */ /* 0x000fc80008000000 */
[----:B------:R-:W-:-:S04]  /*2380*/  @UP1 UMOV UR37, UR8 ;  /* 0x0000000800251c82 */ /* 0x000fc80008000000 */
[----:B------:R-:W-:Y:S01]  /*2390*/  @UP1 UMOV UR36, UR4 ;  /* 0x0000000400241c82 */ /* 0x000fe20008000000 */
[----:B------:R-:W-:Y:S05]  /*23a0*/  BRA.U !UP0, `(.L_x_40) ;  /* 0x0000000108d47547 */ /* 0x000fea000b800000 */
[----:B------:R-:W2:Y:S01]  /*23b0*/  LDCU.128 UR12, c[0x0][0xb10] ;  /* 0x00016200ff0c77ac */ /* 0x000ea20008000c00 */
[----:B------:R-:W3:Y:S01]  /*23c0*/  LDCU UR30, c[0x0][0xb20] ;  /* 0x00016400ff1e77ac */ /* 0x000ee20008000800 */
[----:B------:R-:W4:Y:S01]  /*23d0*/  LDCU UR20, c[0x0][0xb0c] ;  /* 0x00016180ff1477ac */ /* 0x000f220008000800 */
[----:B------:R-:W1:Y:S01]  /*23e0*/  LDCU.64 UR10, c[0x0][0xb28] ;  /* 0x00016500ff0a77ac */ /* 0x000e620008000a00 */
[----:B------:R-:W-:Y:S02]  /*23f0*/  UISETP.NE.AND UP3, UPT, UR45, 0x1, UPT ;  /* 0x000000012d00788c */ /* 0x000fe4000bf65270 */
[----:B--2---:R-:W-:Y:S02]  /*2400*/  UIMAD.WIDE.U32 UR16, UR38, UR15, URZ ;  /* 0x0000000f261072a5 */ /* 0x004fe4000f8e00ff */
[----:B------:R-:W-:Y:S02]  /*2410*/  UIMAD.WIDE.U32 UR8, UR39, UR12, URZ ;  /* 0x0000000c270872a5 */ /* 0x000fe4000f8e00ff */
[----:B------:R-:W-:-:S02]  /*2420*/  UISETP.NE.AND UP0, UPT, UR14, 0x1, UPT ;  /* 0x000000010e00788c */ /* 0x000fc4000bf05270 */
[----:B------:R-:W-:Y:S01]  /*2430*/  UIMAD.WIDE.U32 UR22, UR29, UR15, URZ ;  /* 0x0000000f1d1672a5 */ /* 0x000fe2000f8e00ff */
[----:B------:R-:W-:Y:S02]  /*2440*/  UMOV UR16, UR17 ;  /* 0x0000001100107c82 */ /* 0x000fe40008000000 */
[----:B------:R-:W-:Y:S01]  /*2450*/  UMOV UR8, UR9 ;  /* 0x0000000900087c82 */ /* 0x000fe20008000000 */
[----:B---3--:R-:W-:Y:S02]  /*2460*/  USHF.R.U32.HI UR16, URZ, UR30, UR16 ;  /* 0x0000001eff107299 */ /* 0x008fe40008011610 */
[----:B----4-:R-:W-:Y:S02]  /*2470*/  UISETP.NE.AND UP2, UPT, UR20, 0x1, UPT ;  /* 0x000000011400788c */ /* 0x010fe4000bf45270 */
[----:B------:R-:W-:Y:S02]  /*2480*/  USHF.R.U32.HI UR8, URZ, UR13, UR8 ;  /* 0x0000000dff087299 */ /* 0x000fe40008011608 */
[----:B------:R-:W-:-:S02]  /*2490*/  USEL UR7, UR38, UR16, !UP0 ;  /* 0x0000001026077287 */ /* 0x000fc4000c000000 */
[----:B------:R-:W-:Y:S02]  /*24a0*/  USEL UR8, UR39, UR8, !UP2 ;  /* 0x0000000827087287 */ /* 0x000fe4000d000000 */
[----:B-1----:R-:W-:Y:S01]  /*24b0*/  UIMAD.WIDE.U32 UR16, UR7, UR10, URZ ;  /* 0x0000000a071072a5 */ /* 0x002fe2000f8e00ff */
[----:B------:R-:W-:Y:S01]  /*24c0*/  UMOV UR4, UR23 ;  /* 0x0000001700047c82 */ /* 0x000fe20008000000 */
[----:B------:R-:W-:Y:S02]  /*24d0*/  UIMAD.WIDE.U32 UR18, UR37, UR12, URZ ;  /* 0x0000000c251272a5 */ /* 0x000fe4000f8e00ff */
[----:B------:R-:W-:-:S03]  /*24e0*/  UIMAD.WIDE.U32 UR22, UR8, UR10, URZ ;  /* 0x0000000a081672a5 */ /* 0x000fc6000f8e00ff */
[----:B------:R-:W-:Y:S01]  /*24f0*/  UMOV UR16, UR17 ;  /* 0x0000001100107c82 */ /* 0x000fe20008000000 */
[----:B------:R-:W-:Y:S02]  /*2500*/  USHF.R.U32.HI UR4, URZ, UR30, UR4 ;  /* 0x0000001eff047299 */ /* 0x000fe40008011604 */
[----:B------:R-:W-:Y:S01]  /*2510*/  @UP3 USHF.R.U32.HI UR7, URZ, UR11, UR16 ;  /* 0x0000000bff073299 */ /* 0x000fe20008011610 */
[----:B------:R-:W-:Y:S01]  /*2520*/  UMOV UR18, UR19 ;  /* 0x0000001300127c82 */ /* 0x000fe20008000000 */
[----:B------:R-:W-:Y:S01]  /*2530*/  UMOV UR22, UR23 ;  /* 0x0000001700167c82 */ /* 0x000fe20008000000 */
[----:B------:R-:W-:Y:S02]  /*2540*/  USHF.R.U32.HI UR13, URZ, UR13, UR18 ;  /* 0x0000000dff0d7299 */ /* 0x000fe40008011612 */
[----:B------:R-:W-:Y:S02]  /*2550*/  USEL UR4, UR29, UR4, !UP0 ;  /* 0x000000041d047287 */ /* 0x000fe4000c000000 */
[----:B------:R-:W-:-:S02]  /*2560*/  @UP3 USHF.R.U32.HI UR8, URZ, UR11, UR22 ;  /* 0x0000000bff083299 */ /* 0x000fc40008011616 */
[----:B------:R-:W-:Y:S02]  /*2570*/  UIMAD UR9, UR45, UR7, URZ ;  /* 0x000000072d0972a4 */ /* 0x000fe4000f8e02ff */
[----:B------:R-:W-:Y:S02]  /*2580*/  USEL UR7, UR37, UR13, !UP2 ;  /* 0x0000000d25077287 */ /* 0x000fe4000d000000 */
[----:B------:R-:W-:Y:S02]  /*2590*/  UIMAD UR12, UR45, UR8, URZ ;  /* 0x000000082d0c72a4 */ /* 0x000fe4000f8e02ff */
[----:B------:R-:W-:Y:S02]  /*25a0*/  UISETP.GE.AND UP0, UPT, UR4, UR9, UPT ;  /* 0x000000090400728c */ /* 0x000fe4000bf06270 */
[----:B------:R-:W-:Y:S02]  /*25b0*/  UIMAD.WIDE.U32 UR16, UR4, UR10, URZ ;  /* 0x0000000a041072a5 */ /* 0x000fe4000f8e00ff */
[----:B------:R-:W-:-:S02]  /*25c0*/  UISETP.GE.OR UP0, UPT, UR7, UR12, UP0 ;  /* 0x0000000c0700728c */ /* 0x000fc40008706670 */
        /* <DEDUP_REMOVED lines=19> */
.L_x_40:
[----:B------:R-:W2:Y:S02]  /*2700*/  LDCU UR4, c[0x0][0xb30] ;  /* 0x00016600ff0477ac */ /* 0x000ea40008000800 */
[----:B--2---:R-:W-:-:S09]  /*2710*/  UISETP.NE.AND UP0, UPT, UR4, 0x1, UPT ;  /* 0x000000010400788c */ /* 0x004fd2000bf05270 */
[----:B------:R-:W-:Y:S05]  /*2720*/  BRA.U UP0, `(.L_x_41) ;  /* 0x0000000100447547 */ /* 0x000fea000b800000 */
[----:B------:R-:W2:Y:S01]  /*2730*/  LDCU.128 UR12, c[0x0][0xb10] ;  /* 0x00016200ff0c77ac */ /* 0x000ea20008000c00 */
[----:B------:R-:W3:Y:S01]  /*2740*/  LDCU UR16, c[0x0][0xb0c] ;  /* 0x00016180ff1077ac */ /* 0x000ee20008000800 */
[----:B------:R-:W4:Y:S01]  /*2750*/  LDCU UR17, c[0x0][0xb20] ;  /* 0x00016400ff1177ac */ /* 0x000f220008000800 */
[----:B--2---:R-:W-:Y:S02]  /*2760*/  UIMAD.WIDE.U32 UR10, UR37, UR12, URZ ;  /* 0x0000000c250a72a5 */ /* 0x004fe4000f8e00ff */
[----:B------:R-:W-:Y:S02]  /*2770*/  UIMAD.WIDE.U32 UR8, UR29, UR15, URZ ;  /* 0x0000000f1d0872a5 */ /* 0x000fe4000f8e00ff */
[----:B---3--:R-:W-:Y:S02]  /*2780*/  UISETP.NE.AND UP2, UPT, UR16, 0x1, UPT ;  /* 0x000000011000788c */ /* 0x008fe4000bf45270 */
[----:B------:R-:W-:Y:S01]  /*2790*/  UISETP.NE.AND UP0, UPT, UR14, 0x1, UPT ;  /* 0x000000010e00788c */ /* 0x000fe2000bf05270 */
[----:B------:R-:W-:-:S02]  /*27a0*/  UMOV UR7, UR11 ;  /* 0x0000000b00077c82 */ /* 0x000fc40008000000 */
[----:B------:R-:W-:Y:S01]  /*27b0*/  UMOV UR4, UR9 ;  /* 0x0000000900047c82 */ /* 0x000fe20008000000 */
[----:B------:R-:W-:Y:S02]  /*27c0*/  USHF.R.U32.HI UR7, URZ, UR13, UR7 ;  /* 0x0000000dff077299 */ /* 0x000fe40008011607 */
[----:B----4-:R-:W-:Y:S02]  /*27d0*/  USHF.R.U32.HI UR4, URZ, UR17, UR4 ;  /* 0x00000011ff047299 */ /* 0x010fe40008011604 */
[----:B------:R-:W-:Y:S02]  /*27e0*/  USEL UR7, UR37, UR7, !UP2 ;  /* 0x0000000725077287 */ /* 0x000fe4000d000000 */
[----:B------:R-:W-:-:S04]  /*27f0*/  USEL UR4, UR29, UR4, !UP0 ;  /* 0x000000041d047287 */ /* 0x000fc8000c000000 */
[----:B------:R-:W-:Y:S02]  /*2800*/  UIADD3 UR8, UPT, UPT, UR7, -UR4, URZ ;  /* 0x8000000407087290 */ /* 0x000fe4000fffe0ff */
[----:B------:R-:W-:Y:S02]  /*2810*/  UIADD3 UR4, UPT, UPT, -UR7, UR4, URZ ;  /* 0x0000000407047290 */ /* 0x000fe4000fffe1ff */
[----:B------:R-:W-:Y:S02]  /*2820*/  UIMAD UR29, UR8, UR14, UR29 ;  /* 0x0000000e081d72a4 */ /* 0x000fe4000f8e021d */
[----:B------:R-:W-:-:S12]  /*2830*/  UIMAD UR37, UR4, UR16, UR37 ;  /* 0x00000010042572a4 */ /* 0x000fd8000f8e0225 */
.L_x_41:
[----:B------:R-:W-:Y:S01]  /*2840*/  VIADD R11, R11, 0x1 ;  /* 0x000000010b0b7836 */ /* 0x000fe20000000000 */
[----:B------:R-:W-:Y:S01]  /*2850*/  R2UR UR4, R50 ;  /* 0x00000000320472ca */ /* 0x000fe200000e0000 */
[----:B------:R-:W-:Y:S01]  /*2860*/  UIADD3 UR31, UPT, UPT, UR37, UR63, URZ ;  /* 0x0000003f251f7290 */ /* 0x000fe2000fffe0ff */
[----:B------:R-:W-:Y:S02]  /*2870*/  PLOP3.LUT P1, PT, PT, PT, PT, 0x80, 0x8 ;  /* 0x000000000008781c */ /* 0x000fe40003f2f070 */
[----:B------:R-:W-:-:S04]  /*2880*/  ISETP.NE.AND P0, PT, R11, 0x2, PT ;  /* 0x000000020b00780c */ /* 0x000fc80003f05270 */
[----:B-1----:R-:W-:Y:S02]  /*2890*/  SEL R0, RZ, 0x1, P0 ;  /* 0x00000001ff007807 */ /* 0x002fe40000000000 */
[----:B------:R-:W-:Y:S02]  /*28a0*/  SEL R11, R11, RZ, P0 ;  /* 0x000000ff0b0b7207 */ /* 0x000fe40000000000 */
[----:B------:R-:W-:Y:S01]  /*28b0*/  LOP3.LUT R10, R10, R0, RZ, 0x3c, !PT ;  /* 0x000000000a0a7212 */ /* 0x000fe200078e3cff */
[----:B------:R-:W-:Y:S01]  /*28c0*/  UIADD3 UR30, UPT, UPT, UR29, UR4, URZ ;  /* 0x000000041d1e7290 */ /* 0x000fe2000fffe0ff */
[----:B------:R-:W-:Y:S11]  /*28d0*/  BRA.U UP1, `(.L_x_42) ;  /* 0xfffffff101247547 */ /* 0x000ff6000b83ffff */
[----:B------:R-:W-:Y:S01]  /*28e0*/  UIADD3 UR7, UPT, UPT, UR6, 0x28, URZ ;  /* 0x0000002806077890 */ /* 0x000fe2000fffe0ff */
[----:B------:R-:W-:-:S03]  /*28f0*/  SHF.L.U32 R2, R12, 0x1f, RZ ;  /* 0x0000001f0c027819 */ /* 0x000fc600000006ff */
[----:B------:R-:W-:-:S09]  /*2900*/  ULEA UR4, UR5, UR7, 0x3 ;  /* 0x0000000705047291 */ /* 0x000fd2000f8e18ff */
[----:B------:R-:W1:Y:S02]  /*2910*/  SYNCS.PHASECHK.TRANS64.TRYWAIT P0, [UR4], R2 ;  /* 0x00000002ff0075a7 */ /* 0x000e640008001104 */
[----:B-1----:R-:W-:Y:S05]  /*2920*/  @!P0 BRA `(.L_x_43) ;  /* 0x0000006400d48947 */ /* 0x002fea0003800000 */
.L_x_155:
[----:B------:R-:W-:-:S04]  /*2930*/  UIADD3 UR4, UPT, UPT, UR5, 0x1, URZ ;  /* 0x0000000105047890 */ /* 0x000fc8000fffe0ff */
[----:B------:R-:W-:-:S04]  /*2940*/  UISETP.NE.AND UP0, UPT, UR4, 0x5, UPT ;  /* 0x000000050400788c */ /* 0x000fc8000bf05270 */
[----:B------:R-:W-:Y:S02]  /*2950*/  USEL UR6, URZ, 0x1, UP0 ;  /* 0x00000001ff067887 */ /* 0x000fe40008000000 */
[----:B------:R-:W-:-:S04]  /*2960*/  USEL UR4, UR4, URZ, UP0 ;  /* 0x000000ff04047287 */ /* 0x000fc80008000000 */
[----:B------:R-:W-:Y:S01]  /*2970*/  ULEA UR5, UR4, UR7, 0x3 ;  /* 0x0000000704057291 */ /* 0x000fe2000f8e18ff */
[----:B-1----:R-:W-:-:S04]  /*2980*/  LOP3.LUT R2, R12, UR6, RZ, 0x3c, !PT ;  /* 0x000000060c027c12 */ /* 0x002fc8000f8e3cff */
[----:B------:R-:W-:-:S04]  /*2990*/  SHF.L.U32 R3, R2, 0x1f, RZ ;  /* 0x0000001f02037819 */ /* 0x000fc800000006ff */
[----:B------:R-:W1:Y:S02]  /*29a0*/  SYNCS.PHASECHK.TRANS64.TRYWAIT P0, [UR5], R3 ;  /* 0x00000003ff0075a7 */ /* 0x000e640008001105 */
[----:B-1----:R-:W-:Y:S05]  /*29b0*/  @!P0 BRA `(.L_x_44) ;  /* 0x0000006400c88947 */ /* 0x002fea0003800000 */
.L_x_157:
[----:B------:R-:W-:-:S04]  /*29c0*/  UIADD3 UR4, UPT, UPT, UR4, 0x1, URZ ;  /* 0x0000000104047890 */ /* 0x000fc8000fffe0ff */
[----:B------:R-:W-:-:S04]  /*29d0*/  UISETP.NE.AND UP0, UPT, UR4, 0x5, UPT ;  /* 0x000000050400788c */ /* 0x000fc8000bf05270 */
[----:B------:R-:W-:Y:S02]  /*29e0*/  USEL UR6, URZ, 0x1, UP0 ;  /* 0x00000001ff067887 */ /* 0x000fe40008000000 */
[----:B------:R-:W-:-:S04]  /*29f0*/  USEL UR4, UR4, URZ, UP0 ;  /* 0x000000ff04047287 */ /* 0x000fc80008000000 */
[----:B------:R-:W-:Y:S01]  /*2a00*/  ULEA UR5, UR4, UR7, 0x3 ;  /* 0x0000000704057291 */ /* 0x000fe2000f8e18ff */
[----:B------:R-:W-:-:S04]  /*2a10*/  LOP3.LUT R2, R2, UR6, RZ, 0x3c, !PT ;  /* 0x0000000602027c12 */ /* 0x000fc8000f8e3cff */
[----:B-1----:R-:W-:-:S04]  /*2a20*/  SHF.L.U32 R3, R2, 0x1f, RZ ;  /* 0x0000001f02037819 */ /* 0x002fc800000006ff */
[----:B------:R-:W1:Y:S02]  /*2a30*/  SYNCS.PHASECHK.TRANS64.TRYWAIT P0, [UR5], R3 ;  /* 0x00000003ff0075a7 */ /* 0x000e640008001105 */
[----:B-1----:R-:W-:Y:S05]  /*2a40*/  @!P0 BRA `(.L_x_45) ;  /* 0x0000006400bc8947 */ /* 0x002fea0003800000 */
.L_x_159:
        /* <DEDUP_REMOVED lines=9> */
.L_x_161:
[----:B------:R-:W-:-:S04]  /*2ae0*/  UIADD3 UR4, UPT, UPT, UR4, 0x1, URZ ;  /* 0x0000000104047890 */ /* 0x000fc8000fffe0ff */
[----:B------:R-:W-:-:S04]  /*2af0*/  UISETP.NE.AND UP0, UPT, UR4, 0x5, UPT ;  /* 0x000000050400788c */ /* 0x000fc8000bf05270 */
[----:B------:R-:W-:Y:S02]  /*2b00*/  USEL UR5, URZ, 0x1, UP0 ;  /* 0x00000001ff057887 */ /* 0x000fe40008000000 */
[----:B------:R-:W-:-:S04]  /*2b10*/  USEL UR4, UR4, URZ, UP0 ;  /* 0x000000ff04047287 */ /* 0x000fc80008000000 */
[----:B------:R-:W-:Y:S01]  /*2b20*/  ULEA UR4, UR4, UR7, 0x3 ;  /* 0x0000000704047291 */ /* 0x000fe2000f8e18ff */
[----:B------:R-:W-:-:S04]  /*2b30*/  LOP3.LUT R2, R2, UR5, RZ, 0x3c, !PT ;  /* 0x0000000502027c12 */ /* 0x000fc8000f8e3cff */
[----:B------:R-:W-:Y:S01]  /*2b40*/  SHF.L.U32 R2, R2, 0x1f, RZ ;  /* 0x0000001f02027819 */ /* 0x000fe200000006ff */
[----:B-1----:R-:W-:-:S07]  /*2b50*/  IMAD.U32 R0, RZ, RZ, UR4 ;  /* 0x00000004ff007e24 */ /* 0x002fce000f8e00ff */
.L_x_47:
[----:B-1----:R1:W2:Y:S02]  /*2b60*/  SYNCS.PHASECHK.TRANS64.TRYWAIT P0, [R0+URZ], R2 ;  /* 0x00000002000075a7 */ /* 0x0022a400080011ff */
[----:B--2---:R-:W-:Y:S05]  /*2b70*/  @!P0 NANOSLEEP.SYNCS 0x989680 ;  /* 0x009896800000895d */ /* 0x004fea0003900000 */
[----:B------:R-:W2:Y:S02]  /*2b80*/  @!P0 SYNCS.PHASECHK.TRANS64 P0, [R0+URZ], R2 ;  /* 0x00000002000085a7 */ /* 0x000ea400080010ff */
[----:B--2---:R-:W-:Y:S05]  /*2b90*/  @P0 EXIT ;  /* 0x000000000000094d */ /* 0x004fea0003800000 */
[----:B------:R-:W-:Y:S05]  /*2ba0*/  BRA `(.L_x_47) ;  /* 0xfffffffc00ec7947 */ /* 0x000fea000383ffff */
.L_x_22:
[----:B------:R-:W-:-:S04]  /*2bb0*/  UISETP.NE.AND UP0, UPT, UR47, URZ, UPT ;  /* 0x000000ff2f00728c */ /* 0x000fc8000bf05270 */
[----:B------:R-:W-:-:S09]  /*2bc0*/  UISETP.NE.OR UP0, UPT, UR18, 0x1, UP0 ;  /* 0x000000011200788c */ /* 0x000fd20008705670 */
[----:B------:R-:W-:Y:S05]  /*2bd0*/  BRA.U UP0, `(.L_x_48) ;  /* 0x0000000500487547 */ /* 0x000fea000b800000 */
[----:B------:R-:W-:Y:S01]  /*2be0*/  ISETP.GE.U32.AND P2, PT, R0, 0x4, PT ;  /* 0x000000040000780c */ /* 0x000fe20003f46070 */
[----:B------:R-:W-:Y:S01]  /*2bf0*/  IMAD.MOV.U32 R12, RZ, RZ, 0x1 ;  /* 0x00000001ff0c7424 */ /* 0x000fe200078e00ff */
[----:B------:R-:W-:Y:S02]  /*2c00*/  CS2R R10, SRZ ;  /* 0x00000000000a7805 */ /* 0x000fe4000001ff00 */
[----:B------:R-:W-:Y:S01]  /*2c10*/  CS2R R8, SRZ ;  /* 0x0000000000087805 */ /* 0x000fe2000001ff00 */
[----:B------:R-:W-:Y:S01]  /*2c20*/  UMOV UR6, 0x400 ;  /* 0x0000040000067882 */ /* 0x000fe20000000000 */
[----:B------:R-:W-:Y:S01]  /*2c30*/  UMOV UR5, URZ ;  /* 0x000000ff00057c82 */ /* 0x000fe20008000000 */
[----:B------:R-:W-:-:S12]  /*2c40*/  ULEA UR6, UR47, UR6, 0x18 ;  /* 0x000000062f067291 */ /* 0x000fd8000f8ec0ff */
.L_x_52:
[----:B------:R-:W-:Y:S02]  /*2c50*/  LEA R2, R8, UR6, 0x3 ;  /* 0x0000000608027c11 */ /* 0x000fe4000f8e18ff */
[----:B------:R-:W-:-:S03]  /*2c60*/  SHF.L.U32 R4, R9, 0x1f, RZ ;  /* 0x0000001f09047819 */ /* 0x000fc600000006ff */
[----:B------:R-:W-:Y:S01]  /*2c70*/  VIADD R5, R2, 0x110 ;  /* 0x0000011002057836 */ /* 0x000fe20000000000 */
[----:B------:R-:W2:Y:S02]  /*2c80*/  SYNCS.PHASECHK.TRANS64.TRYWAIT P0, [R2+URZ+0x100], R4 ;  /* 0x00010004020075a7 */ /* 0x000ea400080011ff */
[----:B--2---:R-:W-:Y:S05]  /*2c90*/  @!P0 BRA `(.L_x_49) ;  /* 0x0000006400588947 */ /* 0x004fea0003800000 */
.L_x_162:
[----:B------:R-:W-:Y:S01]  /*2ca0*/  ULEA UR4, UR5, UR6, 0x3 ;  /* 0x0000000605047291 */ /* 0x000fe2000f8e18ff */
[----:B--2---:R-:W-:Y:S01]  /*2cb0*/  PRMT R2, RZ, 0x654, R5 ;  /* 0x00000654ff027816 */ /* 0x004fe20000000005 */
[----:B------:R-:W-:Y:S01]  /*2cc0*/  @!P2 IMAD.MOV.U32 R4, RZ, RZ, 0x10 ;  /* 0x00000010ff04a424 */ /* 0x000fe200078e00ff */
[----:B------:R-:W-:Y:S01]  /*2cd0*/  SHF.L.U32 R5, R12, 0x1f, RZ ;  /* 0x0000001f0c057819 */ /* 0x000fe200000006ff */
[----:B------:R-:W-:Y:S01]  /*2ce0*/  UIADD3 UR7, UPT, UPT, UR4, 0xa0, URZ ;  /* 0x000000a004077890 */ /* 0x000fe2000fffe0ff */
[----:B------:R2:W-:Y:S05]  /*2cf0*/  SYNCS.ARRIVE.TRANS64.RED.A1T0 RZ, [R2+URZ], RZ ;  /* 0x000000ff02ff79a7 */ /* 0x0005ea00081004ff */
[----:B------:R-:W-:Y:S01]  /*2d00*/  IMAD.U32 R6, RZ, RZ, UR7 ;  /* 0x00000007ff067e24 */ /* 0x000fe2000f8e00ff */
[----:B------:R-:W3:Y:S04]  /*2d10*/  SYNCS.PHASECHK.TRANS64.TRYWAIT P0, [UR4+0xb0], R5 ;  /* 0x0000b005ff0075a7 */ /* 0x000ee80008001104 */
[----:B------:R-:W-:Y:S01]  /*2d20*/  PRMT R6, R0, 0x654, R6 ;  /* 0x0000065400067816 */ /* 0x000fe20000000006 */
[----:B--23--:R-:W-:Y:S06]  /*2d30*/  @!P0 BRA `(.L_x_50) ;  /* 0x0000006400448947 */ /* 0x00cfec0003800000 */
.L_x_164:
[----:B------:R-:W-:Y:S01]  /*2d40*/  ULEA UR8, UR5, UR6, 0x4 ;  /* 0x0000000605087291 */ /* 0x000fe2000f8e20ff */
[----:B------:R-:W-:Y:S01]  /*2d50*/  SEL R3, R6, R3, !P2 ;  /* 0x0000000306037207 */ /* 0x000fe20005000000 */
[----:B------:R-:W-:Y:S01]  /*2d60*/  UIADD3 UR9, UPT, UPT, UR4, 0xa0, URZ ;  /* 0x000000a004097890 */ /* 0x000fe2000fffe0ff */
[----:B--2---:R-:W-:Y:S01]  /*2d70*/  LEA R2, R11, UR6, 0x3 ;  /* 0x000000060b027c11 */ /* 0x004fe2000f8e18ff */
[----:B------:R-:W-:Y:S01]  /*2d80*/  UIADD3 UR8, UPT, UPT, UR8, 0x130, URZ ;  /* 0x0000013008087890 */ /* 0x000fe2000fffe0ff */
[----:B------:R2:W-:Y:S01]  /*2d90*/  @!P2 SYNCS.ARRIVE.TRANS64.RED RZ, [R3+URZ], R4 ;  /* 0x0000000403ffa9a7 */ /* 0x0005e200080004ff */
[----:B------:R-:W-:Y:S01]  /*2da0*/  UIADD3 UR4, UPT, UPT, UR5, 0x1, URZ ;  /* 0x0000000105047890 */ /* 0x000fe2000fffe0ff */
[----:B------:R-:W-:-:S03]  /*2db0*/  VIADD R8, R8, 0x1 ;  /* 0x0000000108087836 */ /* 0x000fc60000000000 */
[----:B------:R-:W-:Y:S02]  /*2dc0*/  UISETP.NE.AND UP0, UPT, UR4, 0x2, UPT ;  /* 0x000000020400788c */ /* 0x000fe4000bf05270 */
[----:B------:R-:W-:Y:S01]  /*2dd0*/  ISETP.NE.AND P0, PT, R8, 0x2, PT ;  /* 0x000000020800780c */ /* 0x000fe20003f05270 */
[----:B------:R-:W-:Y:S06]  /*2de0*/  UGETNEXTWORKID.BROADCAST [UR8], [UR9] ;  /* 0x00000000080073ca */ /* 0x000fec0008000100 */
[----:B------:R-:W-:Y:S02]  /*2df0*/  USEL UR7, URZ, 0x1, UP0 ;  /* 0x00000001ff077887 */ /* 0x000fe40008000000 */
[----:B------:R-:W-:-:S04]  /*2e00*/  USEL UR5, UR4, URZ, UP0 ;  /* 0x000000ff04057287 */ /* 0x000fc80008000000 */
[----:B------:R-:W-:Y:S02]  /*2e10*/  LOP3.LUT R12, R12, UR7, RZ, 0x3c, !PT ;  /* 0x000000070c0c7c12 */ /* 0x000fe4000f8e3cff */
[----:B--2---:R-:W-:-:S04]  /*2e20*/  SHF.L.U32 R4, R10, 0x1f, RZ ;  /* 0x0000001f0a047819 */ /* 0x004fc800000006ff */
[----:B------:R-:W2:Y:S02]  /*2e30*/  SYNCS.PHASECHK.TRANS64.TRYWAIT P1, [R2+URZ+0xa0], R4 ;  /* 0x0000a004020075a7 */ /* 0x000ea400080211ff */
[----:B--2---:R-:W-:Y:S05]  /*2e40*/  @!P1 BRA `(.L_x_51) ;  /* 0x0000006400189947 */ /* 0x004fea0003800000 */
.L_x_165:
[C---:B--2---:R-:W-:Y:S01]  /*2e50*/  LEA R4, R11.reuse, UR6, 0x4 ;  /* 0x000000060b047c11 */ /* 0x044fe2000f8e20ff */
[----:B------:R-:W-:Y:S01]  /*2e60*/  VIADD R2, R2, 0xb0 ;  /* 0x000000b002027836 */ /* 0x000fe20000000000 */
[----:B------:R-:W-:Y:S01]  /*2e70*/  SEL R8, R8, RZ, P0 ;  /* 0x000000ff08087207 */ /* 0x000fe20000000000 */
[----:B------:R-:W-:-:S03]  /*2e80*/  VIADD R11, R11, 0x1 ;  /* 0x000000010b0b7836 */ /* 0x000fc60000000000 */
[----:B------:R-:W2:Y:S01]  /*2e90*/  LDS.128 R4, [R4+0x130] ;  /* 0x0001300004047984 */ /* 0x000ea20000000c00 */
[----:B------:R-:W-:Y:S02]  /*2ea0*/  PRMT R2, RZ, 0x654, R2 ;  /* 0x00000654ff027816 */ /* 0x000fe40000000002 */
[C---:B------:R-:W-:Y:S01]  /*2eb0*/  ISETP.NE.AND P1, PT, R11.reuse, 0x2, PT ;  /* 0x000000020b00780c */ /* 0x040fe20003f25270 */
[----:B------:R-:W-:Y:S01]  /*2ec0*/  @!PT LDS RZ, [RZ] ;  /* 0x00000000fffff984 */ /* 0x000fe20000000800 */
[----:B------:R-:W-:Y:S01]  /*2ed0*/  @!PT LDS RZ, [RZ] ;  /* 0x00000000fffff984 */ /* 0x000fe20000000800 */
[----:B------:R-:W-:Y:S01]  /*2ee0*/  @!PT LDS RZ, [RZ] ;  /* 0x00000000fffff984 */ /* 0x000fe20000000800 */
[----:B------:R-:W-:Y:S01]  /*2ef0*/  @!PT LDS RZ, [RZ] ;  /* 0x00000000fffff984 */ /* 0x000fe20000000800 */
[----:B------:R3:W-:Y:S06]  /*2f00*/  MEMBAR.ALL.CTA ;  /* 0x0000000000007992 */ /* 0x0007ec0000008000 */
[----:B---3--:R-:W3:Y:S01]  /*2f10*/  FENCE.VIEW.ASYNC.S ;  /* 0x00000000000073c6 */ /* 0x008ee20000000000 */
[----:B------:R-:W-:Y:S01]  /*2f20*/  SEL R11, R11, RZ, P1 ;  /* 0x000000ff0b0b7207 */ /* 0x000fe20000800000 */
[----:B---3--:R3:W-:Y:S01]  /*2f30*/  SYNCS.ARRIVE.TRANS64.RED.A1T0 RZ, [R2+URZ], RZ ;  /* 0x000000ff02ff79a7 */ /* 0x0087e200081004ff */
[----:B--2---:R-:W-:-:S02]  /*2f40*/  LOP3.LUT P3, RZ, R6, 0x1, RZ, 0xc0, !PT ;  /* 0x0000000106ff7812 */ /* 0x004fc4000786c0ff */
[----:B------:R-:W-:-:S04]  /*2f50*/  SEL R4, RZ, 0x1, P1 ;  /* 0x00000001ff047807 */ /* 0x000fc80000800000 */
[----:B------:R-:W-:Y:S02]  /*2f60*/  LOP3.LUT R10, R10, R4, RZ, 0x3c, !PT ;  /* 0x000000040a0a7212 */ /* 0x000fe400078e3cff */
[----:B---3--:R-:W-:-:S04]  /*2f70*/  SEL R2, RZ, 0x1, P0 ;  /* 0x00000001ff027807 */ /* 0x008fc80000000000 */
[----:B------:R-:W-:Y:S01]  /*2f80*/  LOP3.LUT R9, R9, R2, RZ, 0x3c, !PT ;  /* 0x0000000209097212 */ /* 0x000fe200078e3cff */
[----:B------:R-:W-:Y:S06]  /*2f90*/  @P3 BRA `(.L_x_52) ;  /* 0xfffffffc002c3947 */ /* 0x000fec000383ffff */
[----:B------:R-:W-:Y:S01]  /*2fa0*/  ULEA UR4, UR5, UR6, 0x3 ;  /* 0x0000000605047291 */ /* 0x000fe2000f8e18ff */
[----:B------:R-:W-:-:S08]  /*2fb0*/  SHF.L.U32 R2, R12, 0x1f, RZ ;  /* 0x0000001f0c027819 */ /* 0x000fd000000006ff */
[----:B------:R-:W2:Y:S02]  /*2fc0*/  SYNCS.PHASECHK.TRANS64 P0, [UR4+0xb0], R2 ;  /* 0x0000b002ff0075a7 */ /* 0x000ea40008001004 */
[----:B--2---:R-:W-:Y:S05]  /*2fd0*/  @P0 BRA `(.L_x_53) ;  /* 0x0000000000080947 */ /* 0x004fea0003800000 */
[----:B------:R-:W2:Y:S02]  /*2fe0*/  SYNCS.PHASECHK.TRANS64.TRYWAIT P0, [UR4+0xb0], R2 ;  /* 0x0000b002ff0075a7 */ /* 0x000ea40008001104 */
[----:B--2---:R-:W-:Y:S05]  /*2ff0*/  @!P0 BRA `(.L_x_54) ;  /* 0x0000006000c08947 */ /* 0x004fea0003800000 */
.L_x_53:
[----:B------:R-:W-:-:S04]  /*3000*/  UIADD3 UR7, UPT, UPT, UR5, 0x1, URZ ;  /* 0x0000000105077890 */ /* 0x000fc8000fffe0ff */
[----:B------:R-:W-:-:S04]  /*3010*/  UISETP.NE.AND UP0, UPT, UR7, 0x2, UPT ;  /* 0x000000020700788c */ /* 0x000fc8000bf05270 */
[----:B------:R-:W-:Y:S02]  /*3020*/  USEL UR8, URZ, 0x1, UP0 ;  /* 0x00000001ff087887 */ /* 0x000fe40008000000 */
[----:B------:R-:W-:-:S04]  /*3030*/  USEL UR7, UR7, URZ, UP0 ;  /* 0x000000ff07077287 */ /* 0x000fc80008000000 */
[----:B------:R-:W-:Y:S01]  /*3040*/  ULEA UR7, UR7, UR6, 0x3 ;  /* 0x0000000607077291 */ /* 0x000fe2000f8e18ff */
[----:B--2---:R-:W-:-:S04]  /*3050*/  LOP3.LUT R2, R12, UR8, RZ, 0x3c, !PT ;  /* 0x000000080c027c12 */ /* 0x004fc8000f8e3cff */
[----:B------:R-:W-:-:S04]  /*3060*/  SHF.L.U32 R0, R2, 0x1f, RZ ;  /* 0x0000001f02007819 */ /* 0x000fc800000006ff */
[----:B------:R-:W2:Y:S02]  /*3070*/  SYNCS.PHASECHK.TRANS64 P0, [UR7+0xb0], R0 ;  /* 0x0000b000ff0075a7 */ /* 0x000ea40008001007 */
[----:B-12---:R-:W-:Y:S05]  /*3080*/  @P0 EXIT ;  /* 0x000000000000094d */ /* 0x006fea0003800000 */
[----:B------:R-:W-:Y:S02]  /*3090*/  SHF.L.U32 R2, R2, 0x1f, RZ ;  /* 0x0000001f02027819 */ /* 0x000fe400000006ff */
[----:B------:R-:W-:-:S07]  /*30a0*/  MOV R0, UR7 ;  /* 0x0000000700007c02 */ /* 0x000fce0008000f00 */
.L_x_55:
[----:B-1----:R1:W2:Y:S02]  /*30b0*/  SYNCS.PHASECHK.TRANS64.TRYWAIT P0, [R0+URZ+0xb0], R2 ;  /* 0x0000b002000075a7 */ /* 0x0022a400080011ff */
[----:B--2---:R-:W-:Y:S05]  /*30c0*/  @!P0 NANOSLEEP.SYNCS 0x989680 ;  /* 0x009896800000895d */ /* 0x004fea0003900000 */
[----:B------:R-:W2:Y:S02]  /*30d0*/  @!P0 SYNCS.PHASECHK.TRANS64 P0, [R0+URZ+0xb0], R2 ;  /* 0x0000b002000085a7 */ /* 0x000ea400080010ff */
[----:B--2---:R-:W-:Y:S05]  /*30e0*/  @P0 EXIT ;  /* 0x000000000000094d */ /* 0x004fea0003800000 */
[----:B------:R-:W-:Y:S05]  /*30f0*/  BRA `(.L_x_55) ;  /* 0xfffffffc00ec7947 */ /* 0x000fea000383ffff */
.L_x_48:
[----:B------:R-:W-:Y:S05]  /*3100*/  BRA.U UP5, `(.L_x_56) ;  /* 0x0000001105d47547 */ /* 0x000fea000b800000 */
[----:B------:R-:W-:Y:S01]  /*3110*/  UMOV UR4, 0x40 ;  /* 0x0000004000047882 */ /* 0x000fe20000000000 */
[----:B------:R-:W-:Y:S01]  /*3120*/  NOP ;  /* 0x0000000000007918 */ /* 0x000fe20000000000 */
[----:B------:R-:W-:Y:S01]  /*3130*/  ULEA UR5, UR47, UR4, 0x18 ;  /* 0x000000042f057291 */ /* 0x000fe2000f8ec0ff */
[----:B------:R-:W-:Y:S02]  /*3140*/  UMOV UR6, 0x400 ;  /* 0x0000040000067882 */ /* 0x000fe40000000000 */
[----:B------:R-:W-:-:S06]  /*3150*/  ULEA UR6, UR47, UR6, 0x18 ;  /* 0x000000062f067291 */ /* 0x000fcc000f8ec0ff */
[----:B------:R-:W2:Y:S02]  /*3160*/  LDS.U8 R0, [UR5+0x1c] ;  /* 0x00001c05ff007984 */ /* 0x000ea40008000000 */
[----:B--2---:R-:W-:-:S13]  /*3170*/  ISETP.NE.AND P0, PT, R0, RZ, PT ;  /* 0x000000ff0000720c */ /* 0x004fda0003f05270 */
[----:B------:R-:W-:Y:S05]  /*3180*/  @P0 BRA `(.L_x_57) ;  /* 0x0000000400080947 */ /* 0x000fea0003800000 */
[----:B------:R-:W-:Y:S02]  /*3190*/  UISETP.NE.U32.AND UP1, UPT, UR48, 0x1, UPT ;  /* 0x000000013000788c */ /* 0x000fe4000bf25070 */
[----:B------:R-:W-:-:S07]  /*31a0*/  UIADD3 UR7, UPT, UPT, UR5, 0x8, URZ ;  /* 0x0000000805077890 */ /* 0x000fce000fffe0ff */
[----:B------:R-:W-:Y:S05]  /*31b0*/  BRA.U !UP1, `(.L_x_58) ;  /* 0x00000001099c7547 */ /* 0x000fea000b800000 */
[----:B------:R-:W-:Y:S01]  /*31c0*/  ELECT P0, URZ, PT ;  /* 0x0000000000ff782f */ /* 0x000fe20003800000 */
[----:B------:R-:W-:-:S12]  /*31d0*/  BSSY B0, `(.L_x_58) ;  /* 0x0000025000007945 */ /* 0x000fd80003800000 */
[----:B------:R-:W-:Y:S05]  /*31e0*/  @!P0 BRA `(.L_x_59) ;  /* 0x00000000008c8947 */ /* 0x000fea0003800000 */
[----:B------:R-:W-:-:S05]  /*31f0*/  UMOV UR4, 0x10 ;  /* 0x0000001000047882 */ /* 0x000fca0000000000 */
[----:B------:R-:W-:Y:S04]  /*3200*/  DEPBAR.LE SB2, 0x36 ;  /* 0x0000ad800000791a */ /* 0x000fe80000000000 */
[----:B------:R-:W2:Y:S02]  /*3210*/  UTCATOMSWS.2CTA.FIND_AND_SET.ALIGN UP0, UR4, UR4 ;  /* 0x00000004000475e3 */ /* 0x000ea40008200800 */
[----:B--2---:R-:W-:Y:S01]  /*3220*/  MOV R10, UR4 ;  /* 0x00000004000a7c02 */ /* 0x004fe20008000f00 */
[----:B------:R-:W-:Y:S06]  /*3230*/  BRA.U UP0, `(.L_x_60) ;  /* 0x0000000100187547 */ /* 0x000fec000b800000 */
.L_x_61:
[----:B------:R-:W-:Y:S05]  /*3240*/  NANOSLEEP 0x64 ;  /* 0x000000640000795d */ /* 0x000fea0003800000 */
[----:B------:R-:W-:-:S05]  /*3250*/  UMOV UR4, 0x10 ;  /* 0x0000001000047882 */ /* 0x000fca0000000000 */
[----:B------:R-:W-:Y:S04]  /*3260*/  DEPBAR.LE SB2, 0x36 ;  /* 0x0000ad800000791a */ /* 0x000fe80000000000 */
[----:B------:R-:W2:Y:S02]  /*3270*/  UTCATOMSWS.2CTA.FIND_AND_SET.ALIGN UP0, UR4, UR4 ;  /* 0x00000004000475e3 */ /* 0x000ea40008200800 */
[----:B--2---:R-:W-:Y:S01]  /*3280*/  MOV R10, UR4 ;  /* 0x00000004000a7c02 */ /* 0x004fe20008000f00 */
[----:B------:R-:W-:Y:S05]  /*3290*/  BRA.U !UP0, `(.L_x_61) ;  /* 0xfffffffd08e87547 */ /* 0x000fea000b83ffff */
.L_x_60:
[----:B------:R-:W2:Y:S01]  /*32a0*/  LDS R6, [UR5+0x10] ;  /* 0x00001005ff067984 */ /* 0x000ea20008000800 */
[----:B------:R-:W-:Y:S01]  /*32b0*/  IMAD.U32 R0, RZ, RZ, UR6 ;  /* 0x00000006ff007e24 */ /* 0x000fe2000f8e00ff */
[----:B------:R-:W-:-:S03]  /*32c0*/  MOV R4, UR49 ;  /* 0x0000003100047c02 */ /* 0x000fc60008000f00 */
[----:B------:R-:W-:Y:S01]  /*32d0*/  VIADD R0, R0, 0x150 ;  /* 0x0000015000007836 */ /* 0x000fe20000000000 */
[----:B--2---:R-:W-:-:S04]  /*32e0*/  SHF.L.U32 R6, R6, 0x1f, RZ ;  /* 0x0000001f06067819 */ /* 0x004fc800000006ff */
[----:B------:R-:W2:Y:S02]  /*32f0*/  SYNCS.PHASECHK.TRANS64.TRYWAIT P0, [UR5+0x8], R6 ;  /* 0x00000806ff0075a7 */ /* 0x000ea40008001105 */
[----:B--2---:R-:W-:Y:S05]  /*3300*/  @P0 BRA `(.L_x_62) ;  /* 0x0000000000080947 */ /* 0x004fea0003800000 */
[----:B------:R-:W2:Y:S02]  /*3310*/  SYNCS.PHASECHK.TRANS64.TRYWAIT P0, [UR5+0x8], R6 ;  /* 0x00000806ff0075a7 */ /* 0x000ea40008001105 */
[----:B--2---:R-:W-:Y:S05]  /*3320*/  @!P0 BRA `(.L_x_63) ;  /* 0x00000060000c8947 */ /* 0x004fea0003800000 */
.L_x_62:
[----:B------:R-:W-:Y:S01]  /*3330*/  PRMT R4, R4, 0x654, R0 ;  /* 0x0000065404047816 */ /* 0x000fe20000000000 */
[----:B------:R-:W-:Y:S01]  /*3340*/  HFMA2 R0, -RZ, RZ, 0, 5.9604644775390625e-08 ;  /* 0x00000001ff007431 */ /* 0x000fe200000001ff */
[----:B------:R-:W-:Y:S01]  /*3350*/  UPRMT UR4, UR49, 0x654, UR7 ;  /* 0x0000065431047896 */ /* 0x000fe20008000007 */
[----:B------:R-:W-:Y:S02]  /*3360*/  IMAD.MOV.U32 R8, RZ, RZ, 0xffff ;  /* 0x0000ffffff087424 */ /* 0x000fe400078e00ff */
[----:B--2---:R-:W-:Y:S02]  /*3370*/  IMAD.MOV.U32 R6, RZ, RZ, 0x4 ;  /* 0x00000004ff067424 */ /* 0x004fe400078e00ff */
[----:B------:R-:W-:Y:S01]  /*3380*/  IMAD.SHL.U32 R9, R10, 0x20, RZ ;  /* 0x000000200a097824 */ /* 0x000fe200078e00ff */
[----:B------:R-:W-:Y:S02]  /*3390*/  MOV R5, UR4 ;  /* 0x0000000400057c02 */ /* 0x000fe40008000f00 */
[-C--:B------:R-:W-:Y:S01]  /*33a0*/  SHF.L.U32 R8, R8, R10.reuse, RZ ;  /* 0x0000000a08087219 */ /* 0x080fe200000006ff */
[----:B------:R2:W-:Y:S01]  /*33b0*/  SYNCS.ARRIVE.TRANS64.RED RZ, [UR4], R6 ;  /* 0x00000006ffff79a7 */ /* 0x0005e20008000404 */
[----:B------:R-:W-:Y:S01]  /*33c0*/  SHF.L.U32 R7, R0, R10, RZ ;  /* 0x0000000a00077219 */ /* 0x000fe200000006ff */
[----:B------:R2:W-:Y:S04]  /*33d0*/  STS [UR6+0x150], R9 ;  /* 0x00015009ff007988 */ /* 0x0005e80008000806 */
[----:B------:R2:W-:Y:S04]  /*33e0*/  STAS [R4.64], R10 ;  /* 0x0000000a04007dbd */ /* 0x0005e8000c0008ff */
[----:B------:R2:W-:Y:S04]  /*33f0*/  ATOMS.OR RZ, [UR5+0x14], R8 ;  /* 0x00001408ffff798c */ /* 0x0005e8000b000005 */
[----:B------:R2:W-:Y:S04]  /*3400*/  ATOMS.OR RZ, [UR5+0x18], R7 ;  /* 0x00001807ffff798c */ /* 0x0005e8000b000005 */
[----:B------:R2:W-:Y:S02]  /*3410*/  ATOMS.XOR RZ, [UR5+0x10], R0 ;  /* 0x00001000ffff798c */ /* 0x0005e4000b800005 */
.L_x_59:
[----:B-1----:R-:W-:Y:S05]  /*3420*/  BSYNC B0 ;  /* 0x0000000000007941 */ /* 0x002fea0003800000 */
.L_x_58:
[----:B------:R-:W-:Y:S05]  /*3430*/  BRA.U UP1, `(.L_x_64) ;  /* 0x00000001016c7547 */ /* 0x000fea000b800000 */
[----:B------:R-:W-:-:S03]  /*3440*/  UMOV UR4, 0xffffffff ;  /* 0xffffffff00047882 */ /* 0x000fc60000000000 */
[----:B------:R-:W-:Y:S05]  /*3450*/  BRA.DIV UR4, `(.L_x_65) ;  /* 0x0000005e04d87947 */ /* 0x000fea000b800000 */
[----:B------:R-:W-:-:S13]  /*3460*/  ELECT P6, URZ, PT ;  /* 0x0000000000ff782f */ /* 0x000fda00038c0000 */
.L_x_169:
[----:B------:R-:W-:Y:S05]  /*3470*/  @!P6 BRA `(.L_x_64) ;  /* 0x00000000005ce947 */ /* 0x000fea0003800000 */
[----:B--2---:R-:W2:Y:S02]  /*3480*/  LDS R4, [UR5+0x10] ;  /* 0x00001005ff047984 */ /* 0x004ea40008000800 */
[----:B--2---:R-:W-:-:S04]  /*3490*/  SHF.L.U32 R4, R4, 0x1f, RZ ;  /* 0x0000001f04047819 */ /* 0x004fc800000006ff */
[----:B------:R-:W2:Y:S02]  /*34a0*/  SYNCS.PHASECHK.TRANS64.TRYWAIT P0, [UR5+0x8], R4 ;  /* 0x00000804ff0075a7 */ /* 0x000ea40008001105 */
[----:B--2---:R-:W-:Y:S05]  /*34b0*/  @P0 BRA `(.L_x_66) ;  /* 0x0000000000080947 */ /* 0x004fea0003800000 */
[----:B------:R-:W2:Y:S02]  /*34c0*/  SYNCS.PHASECHK.TRANS64.TRYWAIT P0, [UR5+0x8], R4 ;  /* 0x00000804ff0075a7 */ /* 0x000ea40008001105 */
[----:B--2---:R-:W-:Y:S05]  /*34d0*/  @!P0 BRA `(.L_x_67) ;  /* 0x0000005c00d88947 */ /* 0x004fea0003800000 */
.L_x_66:
[----:B------:R-:W3:Y:S01]  /*34e0*/  LDS R6, [UR6+0x150] ;  /* 0x00015006ff067984 */ /* 0x000ee20008000800 */
[----:B--2---:R-:W-:Y:S02]  /*34f0*/  HFMA2 R0, -RZ, RZ, 0, 5.9604644775390625e-08 ;  /* 0x00000001ff007431 */ /* 0x004fe400000001ff */
[----:B------:R-:W-:Y:S01]  /*3500*/  IMAD.MOV.U32 R4, RZ, RZ, 0xffff ;  /* 0x0000ffffff047424 */ /* 0x000fe200078e00ff */
[----:B------:R-:W-:Y:S01]  /*3510*/  UPRMT UR4, UR49, 0x654, UR7 ;  /* 0x0000065431047896 */ /* 0x000fe20008000007 */
[----:B---3--:R-:W-:-:S03]  /*3520*/  IMAD.SHL.U32 R5, R6, 0x20, RZ ;  /* 0x0000002006057824 */ /* 0x008fc600078e00ff */
[-C--:B------:R-:W-:Y:S02]  /*3530*/  SHF.L.U32 R4, R4, R6.reuse, RZ ;  /* 0x0000000604047219 */ /* 0x080fe400000006ff */
[----:B------:R-:W-:Y:S01]  /*3540*/  SHF.L.U32 R6, R0, R6, RZ ;  /* 0x0000000600067219 */ /* 0x000fe200000006ff */
[----:B------:R3:W-:Y:S04]  /*3550*/  STS [UR6+0x150], R5 ;  /* 0x00015005ff007988 */ /* 0x0007e80008000806 */
[----:B------:R3:W-:Y:S04]  /*3560*/  ATOMS.OR RZ, [UR5+0x14], R4 ;  /* 0x00001404ffff798c */ /* 0x0007e8000b000005 */
[----:B------:R3:W-:Y:S01]  /*3570*/  ATOMS.OR RZ, [UR5+0x18], R6 ;  /* 0x00001806ffff798c */ /* 0x0007e2000b000005 */
[----:B------:R-:W-:Y:S03]  /*3580*/  SYNCS.ARRIVE.TRANS64.RED.A1T0 RZ, [UR4], RZ ;  /* 0x000000ffffff79a7 */ /* 0x000fe60008100404 */
[----:B------:R3:W-:Y:S01]  /*3590*/  ATOMS.XOR RZ, [UR5+0x10], R0 ;  /* 0x00001000ffff798c */ /* 0x0007e2000b800005 */
[----:B------:R-:W-:Y:S05]  /*35a0*/  BRA `(.L_x_64) ;  /* 0x0000000000107947 */ /* 0x000fea0003800000 */
.L_x_57:
[----:B------:R-:W-:Y:S02]  /*35b0*/  MOV R0, 0xffffffff ;  /* 0xffffffff00007802 */ /* 0x000fe40000000f00 */
[----:B------:R-:W-:-:S03]  /*35c0*/  MOV R4, 0x35f0 ;  /* 0x000035f000047802 */ /* 0x000fc60000000f00 */
[----:B------:R2:W-:Y:S04]  /*35d0*/  STS [UR6+0x150], R0 ;  /* 0x00015000ff007988 */ /* 0x0005e80008000806 */
[----:B-12--5:R-:W-:Y:S05]  /*35e0*/  CALL.REL.NOINC `($__internal_1_$__cuda_sm10x_tcgen05_guardrail_trap_phase_invalid_during_alloc) ;  /* 0x0000006400ac7944 */ /* 0x026fea0003c00000 */
.L_x_64:
[----:B------:R-:W-:Y:S05]  /*35f0*/  WARPSYNC.ALL ;  /* 0x0000000000007948 */ /* 0x000fea0003800000 */
[----:B------:R-:W4:Y:S01]  /*3600*/  S2UR UR4, SR_CgaCtaId ;  /* 0x00000000000479c3 */ /* 0x000f220000008800 */
[----:B------:R-:W-:Y:S01]  /*3610*/  UMOV UR26, 0x400 ;  /* 0x00000400001a7882 */ /* 0x000fe20000000000 */
[----:B------:R-:W-:-:S06]  /*3620*/  NOP ;  /* 0x0000000000007918 */ /* 0x000fcc0000000000 */
[----:B------:R-:W-:Y:S06]  /*3630*/  BAR.ARV 0x6, 0xa0 ;  /* 0x0182800000007b1d */ /* 0x000fec0000002000 */
[----:B------:R-:W1:Y:S01]  /*3640*/  LDCU UR6, c[0x0][0x38c] ;  /* 0x00007180ff0677ac */ /* 0x000e620008000800 */
[----:B------:R-:W-:Y:S01]  /*3650*/  LOP3.LUT R3, R3, 0xffff, RZ, 0xc0, !PT ;  /* 0x0000ffff03037812 */ /* 0x000fe200078ec0ff */
[----:B--2---:R-:W-:Y:S01]  /*3660*/  IMAD.MOV.U32 R9, RZ, RZ, 0x1 ;  /* 0x00000001ff097424 */ /* 0x004fe200078e00ff */
[----:B------:R-:W-:Y:S01]  /*3670*/  LOP3.LUT R2, R2, 0xffff, RZ, 0xc0, !PT ;  /* 0x0000ffff02027812 */ /* 0x000fe200078ec0ff */
[----:B------:R-:W-:Y:S01]  /*3680*/  IMAD.MOV.U32 R8, RZ, RZ, RZ ;  /* 0x000000ffff087224 */ /* 0x000fe200078e00ff */
[----:B------:R-:W-:Y:S01]  /*3690*/  R2UR UR28, R3 ;  /* 0x00000000031c72ca */ /* 0x000fe200000e0000 */
[----:B------:R-:W-:Y:S01]  /*36a0*/  UMOV UR32, URZ ;  /* 0x000000ff00207c82 */ /* 0x000fe20008000000 */
[----:B------:R-:W-:-:S02]  /*36b0*/  R2UR UR42, R2 ;  /* 0x00000000022a72ca */ /* 0x000fc400000e0000 */
[----:B------:R-:W-:Y:S01]  /*36c0*/  CS2R R2, SRZ ;  /* 0x0000000000027805 */ /* 0x000fe2000001ff00 */
[----:B------:R-:W-:Y:S01]  /*36d0*/  UMOV UR23, URZ ;  /* 0x000000ff00177c82 */ /* 0x000fe20008000000 */
[----:B----4-:R-:W-:Y:S01]  /*36e0*/  ULEA UR26, UR4, UR26, 0x18 ;  /* 0x0000001a041a7291 */ /* 0x010fe2000f8ec0ff */
[----:B------:R-:W-:Y:S01]  /*36f0*/  UMOV UR22, URZ ;  /* 0x000000ff00167c82 */ /* 0x000fe20008000000 */
[----:B------:R-:W-:Y:S02]  /*3700*/  UISETP.NE.AND UP3, UPT, UR48, URZ, UPT ;  /* 0x000000ff3000728c */ /* 0x000fe4000bf65270 */
[----:B------:R-:W-:Y:S02]  /*3710*/  UIADD3 UR4, UPT, UPT, UR26, 0x4300, URZ ;  /* 0x000043001a047890 */ /* 0x000fe4000fffe0ff */
[----:B------:R-:W-:-:S03]  /*3720*/  UIADD3 UR5, UPT, UPT, UR26, 0xe300, URZ ;  /* 0x0000e3001a057890 */ /* 0x000fc6000fffe0ff */
[----:B---3--:R-:W2:Y:S01]  /*3730*/  LDS R0, [UR26+0x150] ;  /* 0x0001501aff007984 */ /* 0x008ea20008000800 */
[----:B-1----:R-:W-:Y:S02]  /*3740*/  UIADD3 UR6, UPT, UPT, UR6, 0x3f, URZ ;  /* 0x0000003f06067890 */ /* 0x002fe4000fffe0ff */
[----:B------:R-:W-:Y:S02]  /*3750*/  USHF.R.U32.HI UR30, URZ, 0x4, UR4 ;  /* 0x00000004ff1e7899 */ /* 0x000fe40008011604 */
[----:B------:R-:W-:Y:S02]  /*3760*/  USHF.R.S32.HI UR33, URZ, 0x1f, UR6 ;  /* 0x0000001fff217899 */ /* 0x000fe40008011406 */
[----:B------:R-:W-:Y:S02]  /*3770*/  USHF.R.U32.HI UR4, URZ, 0x4, UR5 ;  /* 0x00000004ff047899 */ /* 0x000fe40008011605 */
[----:B------:R-:W-:Y:S02]  /*3780*/  ULEA.HI UR33, UR33, UR6, URZ, 0x6 ;  /* 0x0000000621217291 */ /* 0x000fe4000f8f30ff */
[----:B------:R-:W-:-:S02]  /*3790*/  ULOP3.LUT UR4, UR4, 0x3fff, URZ, 0xc0, !UPT ;  /* 0x00003fff04047892 */ /* 0x000fc4000f8ec0ff */
[----:B------:R-:W-:Y:S01]  /*37a0*/  USHF.R.S32.HI UR33, URZ, 0x6, UR33 ;  /* 0x00000006ff217899 */ /* 0x000fe20008011421 */
[----:B------:R-:W-:Y:S01]  /*37b0*/  UMOV UR40, 0x0 ;  /* 0x0000000000287882 */ /* 0x000fe20000000000 */
[----:B------:R-:W-:Y:S02]  /*37c0*/  UMOV UR41, 0x8208010 ;  /* 0x0820801000297882 */ /* 0x000fe40000000000 */
[----:B------:R-:W-:Y:S02]  /*37d0*/  UISETP.LT.AND UP0, UPT, UR33, 0x1, UPT ;  /* 0x000000012100788c */ /* 0x000fe4000bf01270 */
[----:B------:R-:W-:Y:S02]  /*37e0*/  ULOP3.LUT UR30, UR30, 0x3fff, URZ, 0xc0, !UPT ;  /* 0x00003fff1e1e7892 */ /* 0x000fe4000f8ec0ff */
[----:B------:R-:W-:Y:S02]  /*37f0*/  ULOP3.LUT UR29, UR4, 0x10000, URZ, 0xfc, !UPT ;  /* 0x00010000041d7892 */ /* 0x000fe4000f8efcff */
[----:B------:R-:W-:Y:S01]  /*3800*/  USEL UR43, UR33, 0x1, !UP0 ;  /* 0x00000001212b7887 */ /* 0x000fe2000c000000 */
[----:B------:R-:W-:Y:S01]  /*3810*/  UMOV UR38, 0x0 ;  /* 0x0000000000267882 */ /* 0x000fe20000000000 */
[----:B------:R-:W-:Y:S01]  /*3820*/  UMOV UR39, 0x8208010 ;  /* 0x0820801000277882 */ /* 0x000fe20000000000 */
[----:B------:R-:W-:Y:S01]  /*3830*/  UMOV UR36, 0x0 ;  /* 0x0000000000247882 */ /* 0x000fe20000000000 */
[----:B------:R-:W-:Y:S01]  /*3840*/  UMOV UR37, 0x8208010 ;  /* 0x0820801000257882 */ /* 0x000fe20000000000 */
[----:B------:R-:W-:Y:S01]  /*3850*/  UMOV UR34, 0x0 ;  /* 0x0000000000227882 */ /* 0x000fe20000000000 */
[----:B------:R-:W-:Y:S01]  /*3860*/  UMOV UR35, 0x8208010 ;  /* 0x0820801000237882 */ /* 0x000fe20000000000 */
[----:B--2---:R-:W-:-:S15]  /*3870*/  R2UR UR44, R0 ;  /* 0x00000000002c72ca */ /* 0x004fde00000e0000 */
.L_x_75:
[C---:B------:R-:W-:Y:S02]  /*3880*/  LEA R0, R8.reuse, UR26, 0x3 ;  /* 0x0000001a08007c11 */ /* 0x040fe4000f8e18ff */
[----:B------:R-:W-:Y:S02]  /*3890*/  SHF.L.U32 R4, R3, 0x1f, RZ ;  /* 0x0000001f03047819 */ /* 0x000fe400000006ff */
[----:B------:R-:W-:Y:S02]  /*38a0*/  LEA R5, R8, UR26, 0x4 ;  /* 0x0000001a08057c11 */ /* 0x000fe4000f8e20ff */
[----:B------:R-:W1:Y:S02]  /*38b0*/  SYNCS.PHASECHK.TRANS64.TRYWAIT P0, [R0+URZ+0xa0], R4 ;  /* 0x0000a004000075a7 */ /* 0x000e6400080011ff */
[----:B-1-3--:R-:W-:Y:S05]  /*38c0*/  @!P0 BRA `(.L_x_68) ;  /* 0x0000005800f48947 */ /* 0x00afea0003800000 */
.L_x_170:
[----:B-1----:R-:W1:Y:S01]  /*38d0*/  LDS.128 R4, [R5+0x130] ;  /* 0x0001300005047984 */ /* 0x002e620000000c00 */
[----:B------:R-:W-:Y:S02]  /*38e0*/  VIADD R0, R0, 0xb0 ;  /* 0x000000b000007836 */ /* 0x000fe40000000000 */
[----:B------:R-:W-:Y:S01]  /*38f0*/  VIADD R8, R8, 0x1 ;  /* 0x0000000108087836 */ /* 0x000fe20000000000 */
[----:B------:R-:W-:Y:S01]  /*3900*/  @!PT LDS RZ, [RZ] ;  /* 0x00000000fffff984 */ /* 0x000fe20000000800 */
[----:B------:R-:W-:Y:S01]  /*3910*/  @!PT LDS RZ, [RZ] ;  /* 0x00000000fffff984 */ /* 0x000fe20000000800 */
[----:B------:R-:W-:Y:S01]  /*3920*/  @!PT LDS RZ, [RZ] ;  /* 0x00000000fffff984 */ /* 0x000fe20000000800 */
[----:B------:R-:W-:Y:S01]  /*3930*/  @!PT LDS RZ, [RZ] ;  /* 0x00000000fffff984 */ /* 0x000fe20000000800 */
[----:B------:R2:W-:Y:S06]  /*3940*/  MEMBAR.ALL.CTA ;  /* 0x0000000000007992 */ /* 0x0005ec0000008000 */
[----:B--2---:R-:W2:Y:S01]  /*3950*/  FENCE.VIEW.ASYNC.S ;  /* 0x00000000000073c6 */ /* 0x004ea20000000000 */
[----:B------:R-:W-:-:S04]  /*3960*/  PRMT R0, RZ, 0x654, R0 ;  /* 0x00000654ff007816 */ /* 0x000fc80000000000 */
[----:B--2---:R2:W-:Y:S01]  /*3970*/  SYNCS.ARRIVE.TRANS64.RED.A1T0 RZ, [R0+URZ], RZ ;  /* 0x000000ff00ff79a7 */ /* 0x0045e200081004ff */
[----:B-1----:R-:W-:Y:S01]  /*3980*/  LOP3.LUT P1, RZ, R6, 0x1, RZ, 0xc0, !PT ;  /* 0x0000000106ff7812 */ /* 0x002fe2000782c0ff */
[----:B--2---:R-:W-:-:S12]  /*3990*/  BRA.U UP3, `(.L_x_69) ;  /* 0x0000000503087547 */ /* 0x004fd8000b800000 */
[----:B------:R-:W1:Y:S01]  /*39a0*/  LDCU UR4, c[0x0][0x38c] ;  /* 0x00007180ff0477ac */ /* 0x000e620008000800 */
[----:B------:R-:W-:Y:S02]  /*39b0*/  PLOP3.LUT P2, PT, PT, PT, PT, 0x80, 0x8 ;  /* 0x000000000008781c */ /* 0x000fe40003f4f070 */
[----:B------:R-:W-:Y:S01]  /*39c0*/  SHF.L.U32 R4, R9, 0x1f, RZ ;  /* 0x0000001f09047819 */ /* 0x000fe200000006ff */
[----:B------:R-:W-:Y:S02]  /*39d0*/  ULEA UR31, UR32, UR26, 0x3 ;  /* 0x0000001a201f7291 */ /* 0x000fe4000f8e18ff */
[----:B------:R-:W-:Y:S02]  /*39e0*/  ULEA UR11, UR32, UR44, 0x6 ;  /* 0x0000002c200b7291 */ /* 0x000fe4000f8e30ff */
[----:B-1----:R-:W-:-:S06]  /*39f0*/  UISETP.GE.AND UP0, UPT, UR4, 0x1, UPT ;  /* 0x000000010400788c */ /* 0x002fcc000bf06270 */
[----:B------:R-:W-:-:S05]  /*3a00*/  PLOP3.LUT P0, PT, PT, PT, UP0, 0x80, 0x8 ;  /* 0x000000000008781c */ /* 0x000fca0003f0f008 */
[----:B------:R-:W-:-:S08]  /*3a10*/  @UP0 ULEA UR4, UR23, UR26, 0x3 ;  /* 0x0000001a17040291 */ /* 0x000fd0000f8e18ff */
[----:B------:R-:W-:-:S04]  /*3a20*/  @P0 SHF.L.U32 R0, R2, 0x1f, RZ ;  /* 0x0000001f02000819 */ /* 0x000fc800000006ff */
[----:B------:R1:W2:Y:S01]  /*3a30*/  @P0 SYNCS.PHASECHK.TRANS64.TRYWAIT P2, [UR4], R0 ;  /* 0x00000000ff0005a7 */ /* 0x0002a20008041104 */
[----:B------:R-:W3:Y:S02]  /*3a40*/  SYNCS.PHASECHK.TRANS64.TRYWAIT P0, [UR31+0xe0], R4 ;  /* 0x0000e004ff0075a7 */ /* 0x000ee4000800111f */
[----:B-123--:R-:W-:Y:S05]  /*3a50*/  @!P0 BRA `(.L_x_70) ;  /* 0x0000005800a48947 */ /* 0x00efea0003800000 */
.L_x_172:
[----:B------:R-:W-:Y:S01]  /*3a60*/  UMOV UR27, UR22 ;  /* 0x00000016001b7c82 */ /* 0x000fe20008000000 */
[----:B------:R-:W-:Y:S05]  /*3a70*/  BRA.U !UP0, `(.L_x_71) ;  /* 0x0000000108c07547 */ /* 0x000fea000b800000 */
[----:B------:R-:W-:Y:S02]  /*3a80*/  UIADD3 UR27, UPT, UPT, UR43, UR22, URZ ;  /* 0x000000162b1b7290 */ /* 0x000fe4000fffe0ff */
[----:B------:R-:W-:Y:S01]  /*3a90*/  UPLOP3.LUT UP2, UPT, UPT, UPT, UPT, 0x40, 0x4 ;  /* 0x000000000004789c */ /* 0x000fe20003f4e870 */
[----:B------:R-:W-:Y:S01]  /*3aa0*/  UMOV UR24, UR33 ;  /* 0x0000002100187c82 */ /* 0x000fe20008000000 */
[----:B------:R-:W-:-:S09]  /*3ab0*/  UMOV UR10, UR23 ;  /* 0x00000017000a7c82 */ /* 0x000fd20008000000 */
.L_x_74:
[----:B--2---:R-:W-:Y:S01]  /*3ac0*/  ULEA UR5, UR10, UR26, 0x3 ;  /* 0x0000001a0a057291 */ /* 0x004fe2000f8e18ff */
[----:B---3--:R-:W-:Y:S11]  /*3ad0*/  @P2 BRA `(.L_x_72) ;  /* 0x00000000000c2947 */ /* 0x008ff60003800000 */
[----:B-1----:R-:W-:Y:S04]  /*3ae0*/  SHF.L.U32 R4, R2, 0x1f, RZ ;  /* 0x0000001f02047819 */ /* 0x002fe800000006ff */
[----:B------:R-:W1:Y:S02]  /*3af0*/  SYNCS.PHASECHK.TRANS64.TRYWAIT P0, [UR5], R4 ;  /* 0x00000004ff0075a7 */ /* 0x000e640008001105 */
[----:B-1----:R-:W-:Y:S05]  /*3b00*/  @!P0 BRA `(.L_x_73) ;  /* 0x0000005800908947 */ /* 0x002fea0003800000 */
.L_x_72:
[----:B------:R-:W-:Y:S01]  /*3b10*/  UISETP.NE.AND UP0, UPT, UR24, 0x1, UPT ;  /* 0x000000011800788c */ /* 0x000fe2000bf05270 */
[----:B------:R-:W-:Y:S01]  /*3b20*/  PLOP3.LUT P2, PT, PT, PT, PT, 0x80, 0x8 ;  /* 0x000000000008781c */ /* 0x000fe20003f4f070 */
[----:B------:R-:W-:Y:S02]  /*3b30*/  UIADD3 UR4, UPT, UPT, UR10, 0x1, URZ ;  /* 0x000000010a047890 */ /* 0x000fe4000fffe0ff */
[----:B------:R-:W-:Y:S02]  /*3b40*/  UIADD3 UR25, UPT, UPT, UR5, 0x28, URZ ;  /* 0x0000002805197890 */ /* 0x000fe4000fffe0ff */
[----:B------:R-:W-:Y:S01]  /*3b50*/  UISETP.NE.AND UP1, UPT, UR4, 0x5, UPT ;  /* 0x000000050400788c */ /* 0x000fe2000bf25270 */
[----:B------:R-:W-:Y:S01]  /*3b60*/  PLOP3.LUT P0, PT, PT, PT, UP0, 0x80, 0x8 ;  /* 0x000000000008781c */ /* 0x000fe20003f0f008 */
[----:B------:R-:W-:Y:S02]  /*3b70*/  UIADD3 UR22, UPT, UPT, UR22, 0x1, URZ ;  /* 0x0000000116167890 */ /* 0x000fe4000fffe0ff */
[----:B------:R-:W-:Y:S02]  /*3b80*/  USEL UR6, URZ, 0x1, UP1 ;  /* 0x00000001ff067887 */ /* 0x000fe40008800000 */
[----:B------:R-:W-:Y:S02]  /*3b90*/  USEL UR23, UR4, URZ, UP1 ;  /* 0x000000ff04177287 */ /* 0x000fe40008800000 */
[----:B------:R-:W-:Y:S02]  /*3ba0*/  UIADD3 UR24, UPT, UPT, UR24, -0x1, URZ ;  /* 0xffffffff18187890 */ /* 0x000fe4000fffe0ff */
[----:B------:R-:W-:Y:S01]  /*3bb0*/  @UP0 ULEA UR4, UR23, UR26, 0x3 ;  /* 0x0000001a17040291 */ /* 0x000fe2000f8e18ff */
[----:B------:R-:W-:Y:S01]  /*3bc0*/  LOP3.LUT R2, R2, UR6, RZ, 0x3c, !PT ;  /* 0x0000000602027c12 */ /* 0x000fe2000f8e3cff */
[----:B------:R-:W-:Y:S02]  /*3bd0*/  ULEA UR6, UR10, UR30, 0x9 ;  /* 0x0000001e0a067291 */ /* 0x000fe4000f8e48ff */
[----:B------:R-:W-:Y:S01]  /*3be0*/  UISETP.NE.AND UP0, UPT, UR22, UR27, UPT ;  /* 0x0000001b1600728c */ /* 0x000fe2000bf05270 */
[----:B-1----:R-:W-:Y:S01]  /*3bf0*/  @P0 SHF.L.U32 R0, R2, 0x1f, RZ ;  /* 0x0000001f02000819 */ /* 0x002fe200000006ff */
[----:B------:R-:W-:Y:S02]  /*3c00*/  UIADD3 UR20, UPT, UPT, UR6, 0x80, URZ ;  /* 0x0000008006147890 */ /* 0x000fe4000fffe0ff */
[----:B------:R-:W-:Y:S01]  /*3c10*/  UIADD3 UR16, UPT, UPT, UR6, 0x100, URZ ;  /* 0x0000010006107890 */ /* 0x000fe2000fffe0ff */
[----:B------:R2:W3:Y:S01]  /*3c20*/  @P0 SYNCS.PHASECHK.TRANS64.TRYWAIT P2, [UR4], R0 ;  /* 0x00000000ff0005a7 */ /* 0x0004e20008041104 */
[----:B------:R-:W-:Y:S02]  /*3c30*/  ULEA UR4, UR10, UR29, 0x9 ;  /* 0x0000001d0a047291 */ /* 0x000fe4000f8e48ff */
[----:B------:R-:W-:Y:S02]  /*3c40*/  UIADD3 UR12, UPT, UPT, UR6, 0x180, URZ ;  /* 0x00000180060c7890 */ /* 0x000fe4000fffe0ff */
[----:B------:R-:W-:Y:S02]  /*3c50*/  UIADD3 UR18, UPT, UPT, UR4, 0x2, URZ ;  /* 0x0000000204127890 */ /* 0x000fe4000fffe0ff */
[----:B------:R-:W-:Y:S02]  /*3c60*/  UIADD3 UR14, UPT, UPT, UR4, 0x4, URZ ;  /* 0x00000004040e7890 */ /* 0x000fe4000fffe0ff */
[----:B------:R-:W-:Y:S01]  /*3c70*/  UIADD3 UR8, UPT, UPT, UR4, 0x6, URZ ;  /* 0x0000000604087890 */ /* 0x000fe2000fffe0ff */
[----:B------:R-:W-:Y:S01]  /*3c80*/  UMOV UR7, 0x40004040 ;  /* 0x4000404000077882 */ /* 0x000fe20000000000 */
[----:B------:R-:W-:Y:S01]  /*3c90*/  UMOV UR5, 0x40004040 ;  /* 0x4000404000057882 */ /* 0x000fe20000000000 */
[----:B------:R-:W-:Y:S01]  /*3ca0*/  UMOV UR21, 0x40004040 ;  /* 0x4000404000157882 */ /* 0x000fe20000000000 */
[----:B------:R2:W-:Y:S01]  /*3cb0*/  UTCHMMA.2CTA gdesc[UR6], gdesc[UR4], tmem[UR11], tmem[UR40], idesc[UR41], UP2 ;  /* 0x00ff2804060075ea */ /* 0x0005e2000920000b */
[----:B------:R-:W-:Y:S01]  /*3cc0*/  UPLOP3.LUT UP2, UPT, UPT, UPT, UPT, 0x80, 0x8 ;  /* 0x000000000008789c */ /* 0x000fe20003f4f070 */
[----:B------:R-:W-:Y:S01]  /*3cd0*/  UMOV UR19, 0x40004040 ;  /* 0x4000404000137882 */ /* 0x000fe20000000000 */
[----:B------:R-:W-:Y:S01]  /*3ce0*/  UMOV UR17, 0x40004040 ;  /* 0x4000404000117882 */ /* 0x000fe20000000000 */
[----:B------:R2:W-:Y:S01]  /*3cf0*/  UTCHMMA.2CTA gdesc[UR20], gdesc[UR18], tmem[UR11], tmem[UR38], idesc[UR39], UPT ;  /* 0x00ff2612140075ea */ /* 0x0005e2000ba0000b */
[----:B------:R-:W-:Y:S01]  /*3d00*/  UMOV UR15, 0x40004040 ;  /* 0x40004040000f7882 */ /* 0x000fe20000000000 */
[----:B------:R-:W-:Y:S01]  /*3d10*/  UMOV UR13, 0x40004040 ;  /* 0x40004040000d7882 */ /* 0x000fe20000000000 */
[----:B------:R-:W-:Y:S01]  /*3d20*/  UMOV UR9, 0x40004040 ;  /* 0x4000404000097882 */ /* 0x000fe20000000000 */
[----:B------:R2:W-:Y:S01]  /*3d30*/  UTCHMMA.2CTA gdesc[UR16], gdesc[UR14], tmem[UR11], tmem[UR36], idesc[UR37], UPT ;  /* 0x00ff240e100075ea */ /* 0x0005e2000ba0000b */
[----:B------:R2:W-:Y:S01]  /*3d40*/  UTCHMMA.2CTA gdesc[UR12], gdesc[UR8], tmem[UR11], tmem[UR34], idesc[UR35], UPT ;  /* 0x00ff22080c0075ea */ /* 0x0005e2000ba0000b */
[----:B------:R2:W-:Y:S01]  /*3d50*/  UTCBAR.2CTA.MULTICAST [UR25], URZ, UR28 ;  /* 0x000000ff190073e9 */ /* 0x0005e2000820081c */
[----:B------:R-:W-:Y:S01]  /*3d60*/  UMOV UR10, UR23 ;  /* 0x00000017000a7c82 */ /* 0x000fe20008000000 */
[----:B------:R-:W-:Y:S05]  /*3d70*/  BRA.U UP0, `(.L_x_74) ;  /* 0xfffffffd00507547 */ /* 0x000fea000b83ffff */
.L_x_71:
[----:B--2---:R-:W-:Y:S01]  /*3d80*/  UIADD3 UR4, UPT, UPT, UR31, 0xc0, URZ ;  /* 0x000000c01f047890 */ /* 0x004fe2000fffe0ff */
[----:B------:R-:W-:-:S08]  /*3d90*/  UMOV UR22, UR27 ;  /* 0x0000001b00167c82 */ /* 0x000fd00008000000 */
[----:B------:R2:W-:Y:S01]  /*3da0*/  UTCBAR.2CTA.MULTICAST [UR4], URZ, UR42 ;  /* 0x000000ff040073e9 */ /* 0x0005e2000820082a */
[----:B------:R-:W-:Y:S02]  /*3db0*/  NOP ;  /* 0x0000000000007918 */ /* 0x000fe40000000000 */
.L_x_69:
[----:B--2---:R-:W-:Y:S01]  /*3dc0*/  UIADD3 UR4, UPT, UPT, UR32, 0x1, URZ ;  /* 0x0000000120047890 */ /* 0x004fe2000fffe0ff */
[----:B------:R-:W-:-:S03]  /*3dd0*/  ISETP.NE.AND P0, PT, R8, 0x2, PT ;  /* 0x000000020800780c */ /* 0x000fc60003f05270 */
[----:B------:R-:W-:Y:S01]  /*3de0*/  UISETP.NE.AND UP0, UPT, UR4, 0x4, UPT ;  /* 0x000000040400788c */ /* 0x000fe2000bf05270 */
[----:B-1----:R-:W-:Y:S02]  /*3df0*/  SEL R0, RZ, 0x1, P0 ;  /* 0x00000001ff007807 */ /* 0x002fe40000000000 */
[----:B------:R-:W-:Y:S01]  /*3e00*/  SEL R8, R8, RZ, P0 ;  /* 0x000000ff08087207 */ /* 0x000fe20000000000 */
[----:B------:R-:W-:Y:S01]  /*3e10*/  USEL UR5, URZ, 0x1, UP0 ;  /* 0x00000001ff057887 */ /* 0x000fe20008000000 */
[----:B------:R-:W-:Y:S01]  /*3e20*/  LOP3.LUT R3, R3, R0, RZ, 0x3c, !PT ;  /* 0x0000000003037212 */ /* 0x000fe200078e3cff */
[----:B------:R-:W-:-:S04]  /*3e30*/  USEL UR32, UR4, URZ, UP0 ;  /* 0x000000ff04207287 */ /* 0x000fc80008000000 */
[----:B------:R-:W-:Y:S01]  /*3e40*/  LOP3.LUT R9, R9, UR5, RZ, 0x3c, !PT ;  /* 0x0000000509097c12 */ /* 0x000fe2000f8e3cff */
[----:B------:R-:W-:Y:S07]  /*3e50*/  @P1 BRA `(.L_x_75) ;  /* 0xfffffff800881947 */ /* 0x000fee000383ffff */
[----:B------:R-:W1:Y:S01]  /*3e60*/  S2UR UR8, SR_CgaCtaId ;  /* 0x00000000000879c3 */ /* 0x000e620000008800 */
[----:B------:R-:W-:Y:S01]  /*3e70*/  ELECT P0, URZ, PT ;  /* 0x0000000000ff782f */ /* 0x000fe20003800000 */
[----:B------:R-:W-:Y:S01]  /*3e80*/  HFMA2 R0, -RZ, RZ, 0, 5.9604644775390625e-08 ;  /* 0x00000001ff007431 */ /* 0x000fe200000001ff */
[----:B------:R-:W-:-:S05]  /*3e90*/  UMOV UR4, 0x40 ;  /* 0x0000004000047882 */ /* 0x000fca0000000000 */
[----:B------:R-:W-:Y:S01]  /*3ea0*/  UVIRTCOUNT.DEALLOC.SMPOOL 0x80 ;  /* 0x000000800000784c */ /* 0x000fe20000000000 */
[----:B------:R-:W-:Y:S02]  /*3eb0*/  UISETP.NE.AND UP1, UPT, UR48, URZ, UPT ;  /* 0x000000ff3000728c */ /* 0x000fe4000bf25270 */
[----:B-1----:R-:W-:-:S09]  /*3ec0*/  ULEA UR8, UR8, UR4, 0x18 ;  /* 0x0000000408087291 */ /* 0x002fd2000f8ec0ff */
[----:B------:R1:W-:Y:S01]  /*3ed0*/  @P0 STS.U8 [UR8+0x1c], R0 ;  /* 0x00001c00ff000988 */ /* 0x0003e20008000008 */
[----:B------:R-:W-:Y:S05]  /*3ee0*/  BRA.U UP1, `(.L_x_76) ;  /* 0x0000000101a07547 */ /* 0x000fea000b800000 */
[----:B------:R-:W-:Y:S01]  /*3ef0*/  UIADD3 UR7, UPT, UPT, UR26, 0xe0, URZ ;  /* 0x000000e01a077890 */ /* 0x000fe2000fffe0ff */
[----:B------:R-:W-:-:S03]  /*3f00*/  SHF.L.U32 R2, R9, 0x1f, RZ ;  /* 0x0000001f09027819 */ /* 0x000fc600000006ff */
[----:B------:R-:W-:-:S09]  /*3f10*/  ULEA UR4, UR32, UR7, 0x3 ;  /* 0x0000000720047291 */ /* 0x000fd2000f8e18ff */
[----:B------:R-:W2:Y:S02]  /*3f20*/  SYNCS.PHASECHK.TRANS64.TRYWAIT P0, [UR4], R2 ;  /* 0x00000002ff0075a7 */ /* 0x000ea40008001104 */
[----:B--2---:R-:W-:Y:S05]  /*3f30*/  @!P0 BRA `(.L_x_77) ;  /* 0x00000054009c8947 */ /* 0x004fea0003800000 */
.L_x_175:
        /* <DEDUP_REMOVED lines=9> */
.L_x_177:
        /* <DEDUP_REMOVED lines=9> */
.L_x_179:
[----:B------:R-:W-:-:S04]  /*4060*/  UIADD3 UR4, UPT, UPT, UR4, 0x1, URZ ;  /* 0x0000000104047890 */ /* 0x000fc8000fffe0ff */
[----:B------:R-:W-:-:S04]  /*4070*/  UISETP.NE.AND UP0, UPT, UR4, 0x4, UPT ;  /* 0x000000040400788c */ /* 0x000fc8000bf05270 */
[----:B------:R-:W-:Y:S02]  /*4080*/  USEL UR5, URZ, 0x1, UP0 ;  /* 0x00000001ff057887 */ /* 0x000fe40008000000 */
[----:B------:R-:W-:-:S04]  /*4090*/  USEL UR4, UR4, URZ, UP0 ;  /* 0x000000ff04047287 */ /* 0x000fc80008000000 */
[----:B------:R-:W-:Y:S01]  /*40a0*/  ULEA UR4, UR4, UR7, 0x3 ;  /* 0x0000000704047291 */ /* 0x000fe2000f8e18ff */
[----:B------:R-:W-:-:S04]  /*40b0*/  LOP3.LUT R2, R2, UR5, RZ, 0x3c, !PT ;  /* 0x0000000502027c12 */ /* 0x000fc8000f8e3cff */
[----:B------:R-:W-:Y:S01]  /*40c0*/  SHF.L.U32 R2, R2, 0x1f, RZ ;  /* 0x0000001f02027819 */ /* 0x000fe200000006ff */
[----:B-1----:R-:W-:-:S04]  /*40d0*/  IMAD.U32 R0, RZ, RZ, UR4 ;  /* 0x00000004ff007e24 */ /* 0x002fc8000f8e00ff */
[----:B------:R1:W2:Y:S03]  /*40e0*/  SYNCS.PHASECHK.TRANS64.TRYWAIT P0, [R0+URZ], R2 ;  /* 0x00000002000075a7 */ /* 0x0002a600080011ff */
[----:B--2---:R-:W-:Y:S05]  /*40f0*/  @!P0 NANOSLEEP.SYNCS 0x989680 ;  /* 0x009896800000895d */ /* 0x004fea0003900000 */
[----:B------:R-:W2:Y:S02]  /*4100*/  @!P0 SYNCS.PHASECHK.TRANS64 P0, [R0+URZ], R2 ;  /* 0x00000002000085a7 */ /* 0x000ea400080010ff */
[----:B--2---:R-:W-:Y:S05]  /*4110*/  @P0 BRA `(.L_x_80) ;  /* 0x0000000000200947 */ /* 0x004fea0003800000 */
.L_x_81:
[----:B--2---:R2:W4:Y:S02]  /*4120*/  SYNCS.PHASECHK.TRANS64.TRYWAIT P0, [R0+URZ], R2 ;  /* 0x00000002000075a7 */ /* 0x00452400080011ff */
[----:B----4-:R-:W-:Y:S05]  /*4130*/  @!P0 NANOSLEEP.SYNCS 0x989680 ;  /* 0x009896800000895d */ /* 0x010fea0003900000 */
[----:B------:R-:W4:Y:S02]  /*4140*/  @!P0 SYNCS.PHASECHK.TRANS64 P0, [R0+URZ], R2 ;  /* 0x00000002000085a7 */ /* 0x000f2400080010ff */
[----:B----4-:R-:W-:Y:S05]  /*4150*/  @!P0 BRA `(.L_x_81) ;  /* 0xfffffffc00f08947 */ /* 0x010fea000383ffff */
[----:B------:R-:W-:Y:S05]  /*4160*/  BRA `(.L_x_80) ;  /* 0x00000000000c7947 */ /* 0x000fea0003800000 */
.L_x_76:
[----:B------:R-:W-:-:S04]  /*4170*/  UIADD3 UR4, UPT, UPT, UR26, 0x120, URZ ;  /* 0x000001201a047890 */ /* 0x000fc8000fffe0ff */
[----:B------:R-:W-:-:S09]  /*4180*/  UPRMT UR4, UR49, 0x654, UR4 ;  /* 0x0000065431047896 */ /* 0x000fd20008000004 */
[----:B------:R-:W-:Y:S03]  /*4190*/  SYNCS.ARRIVE.TRANS64.RED.A1T0 RZ, [UR4], RZ ;  /* 0x000000ffffff79a7 */ /* 0x000fe60008100404 */
.L_x_80:
[----:B-12---:R-:W-:Y:S01]  /*41a0*/  SHF.L.U32 R2, RZ, 0x1f, RZ ;  /* 0x0000001fff027819 */ /* 0x006fe200000006ff */
[----:B------:R-:W-:Y:S01]  /*41b0*/  UIADD3 UR4, UPT, UPT, UR26, 0x120, URZ ;  /* 0x000001201a047890 */ /* 0x000fe2000fffe0ff */
[----:B------:R-:W-:Y:S02]  /*41c0*/  PLOP3.LUT P0, PT, PT, PT, UP1, 0x80, 0x8 ;  /* 0x000000000008781c */ /* 0x000fe40003f0f018 */
[----:B------:R-:W1:Y:S02]  /*41d0*/  SYNCS.PHASECHK.TRANS64.TRYWAIT P1, [UR26+0x120], R2 ;  /* 0x00012002ff0075a7 */ /* 0x000e64000802111a */
[----:B-1----:R-:W-:Y:S09]  /*41e0*/  @!P1 BRA `(.L_x_82) ;  /* 0x0000005400389947 */ /* 0x002ff20003800000 */
.L_x_181:
[----:B------:R-:W-:Y:S01]  /*41f0*/  @!UP1 UPRMT UR4, UR49, 0x654, UR4 ;  /* 0x0000065431049896 */ /* 0x000fe20008000004 */
[----:B------:R-:W-:Y:S01]  /*4200*/  UMOV UR5, 0xffff ;  /* 0x0000ffff00057882 */ /* 0x000fe20000000000 */
[----:B------:R-:W-:-:S07]  /*4210*/  UMOV UR6, 0x1 ;  /* 0x0000000100067882 */ /* 0x000fce0000000000 */
[----:B------:R-:W-:Y:S01]  /*4220*/  @!P0 SYNCS.ARRIVE.TRANS64.RED.A1T0 RZ, [UR4], RZ ;  /* 0x000000ffffff89a7 */ /* 0x000fe20008100404 */
[----:B------:R-:W-:Y:S01]  /*4230*/  NOP ;  /* 0x0000000000007918 */ /* 0x000fe20000000000 */
[----:B-1----:R-:W1:Y:S01]  /*4240*/  LDS R0, [UR8+0x14] ;  /* 0x00001408ff007984 */ /* 0x002e620008000800 */
[----:B------:R-:W-:-:S04]  /*4250*/  ULOP3.LUT UR4, UR44, 0xffff, URZ, 0xc0, !UPT ;  /* 0x0000ffff2c047892 */ /* 0x000fc8000f8ec0ff */
[----:B------:R-:W-:-:S04]  /*4260*/  USHF.R.U32.HI UR4, URZ, 0x5, UR4 ;  /* 0x00000005ff047899 */ /* 0x000fc80008011604 */
[----:B------:R-:W-:Y:S02]  /*4270*/  USHF.L.U32 UR5, UR5, UR4, URZ ;  /* 0x0000000405057299 */ /* 0x000fe400080006ff */
[----:B------:R-:W-:-:S04]  /*4280*/  USHF.L.U32 UR4, UR6, UR4, URZ ;  /* 0x0000000406047299 */ /* 0x000fc800080006ff */
[----:B-1----:R-:W-:-:S04]  /*4290*/  LOP3.LUT R0, R0, UR5, RZ, 0xc0, !PT ;  /* 0x0000000500007c12 */ /* 0x002fc8000f8ec0ff */
[----:B------:R-:W-:-:S13]  /*42a0*/  ISETP.NE.AND P0, PT, R0, UR5, PT ;  /* 0x0000000500007c0c */ /* 0x000fda000bf05270 */
[----:B------:R-:W-:Y:S05]  /*42b0*/  @P0 BRA `(.L_x_83) ;  /* 0x0000000000580947 */ /* 0x000fea0003800000 */
[----:B------:R-:W1:Y:S02]  /*42c0*/  LDS R0, [UR8+0x18] ;  /* 0x00001808ff007984 */ /* 0x000e640008000800 */
[----:B-1----:R-:W-:-:S04]  /*42d0*/  LOP3.LUT R0, R0, UR4, RZ, 0xc0, !PT ;  /* 0x0000000400007c12 */ /* 0x002fc8000f8ec0ff */
[----:B------:R-:W-:-:S13]  /*42e0*/  ISETP.NE.AND P0, PT, R0, UR4, PT ;  /* 0x0000000400007c0c */ /* 0x000fda000bf05270 */
[----:B------:R-:W-:Y:S05]  /*42f0*/  @P0 BRA `(.L_x_84) ;  /* 0x00000000003c0947 */ /* 0x000fea0003800000 */
[----:B------:R-:W1:Y:S01]  /*4300*/  S2R R2, SR_LANEID ;  /* 0x0000000000027919 */ /* 0x000e620000000000 */
[----:B------:R-:W-:-:S06]  /*4310*/  ULOP3.LUT UR5, URZ, UR5, URZ, 0x33, !UPT ;  /* 0x00000005ff057292 */ /* 0x000fcc000f8e33ff */
[----:B------:R-:W-:-:S04]  /*4320*/  IMAD.U32 R0, RZ, RZ, UR5 ;  /* 0x00000005ff007e24 */ /* 0x000fc8000f8e00ff */
[----:B------:R2:W4:Y:S02]  /*4330*/  REDUX UR7, R0 ;  /* 0x00000000000773c4 */ /* 0x0005240000000000 */
[----:B------:R1:W-:Y:S01]  /*4340*/  UTCATOMSWS.AND URZ, UR5 ;  /* 0x0000000500ff79e3 */ /* 0x0003e20008000000 */
[----:B--2---:R-:W-:Y:S01]  /*4350*/  LOP3.LUT R0, RZ, UR4, RZ, 0x33, !PT ;  /* 0x00000004ff007c12 */ /* 0x004fe2000f8e33ff */
[----:B------:R-:W-:Y:S02]  /*4360*/  VOTEU.ANY UR4, UPT, PT ;  /* 0x0000000000047886 */ /* 0x000fe400038e0100 */
[----:B------:R-:W-:Y:S02]  /*4370*/  UFLO.U32 UR4, UR4 ;  /* 0x00000004000472bd */ /* 0x000fe400080e0000 */
[----:B------:R-:W2:Y:S04]  /*4380*/  REDUX UR6, R0 ;  /* 0x00000000000673c4 */ /* 0x000ea80000000000 */
[----:B-1----:R-:W-:-:S02]  /*4390*/  ISETP.EQ.U32.AND P0, PT, R2, UR4, PT ;  /* 0x0000000402007c0c */ /* 0x002fc4000bf02070 */
[----:B----4-:R-:W-:-:S11]  /*43a0*/  MOV R2, UR7 ;  /* 0x0000000700027c02 */ /* 0x010fd60008000f00 */
[----:B------:R1:W-:Y:S01]  /*43b0*/  @P0 ATOMS.AND RZ, [UR8+0x14], R2 ;  /* 0x00001402ffff098c */ /* 0x0003e2000a800008 */
[----:B--2---:R-:W-:-:S05]  /*43c0*/  IMAD.U32 R0, RZ, RZ, UR6 ;  /* 0x00000006ff007e24 */ /* 0x004fca000f8e00ff */
[----:B------:R1:W-:Y:S01]  /*43d0*/  @P0 ATOMS.AND RZ, [UR8+0x18], R0 ;  /* 0x00001800ffff098c */ /* 0x0003e2000a800008 */
[----:B------:R-:W-:Y:S05]  /*43e0*/  BRA `(.L_x_85) ;  /* 0x0000000000147947 */ /* 0x000fea0003800000 */
.L_x_84:
[----:B------:R-:W-:Y:S02]  /*43f0*/  MOV R2, 0x4410 ;  /* 0x0000441000027802 */ /* 0x000fe40000000f00 */
[----:B---3-5:R-:W-:Y:S05]  /*4400*/  CALL.REL.NOINC `($__internal_0_$__cuda_sm10x_tcgen05_guardrail_trap_col_being_dealloced_not_returned_by_alloc) ;  /* 0x0000005800187944 */ /* 0x028fea0003c00000 */
[----:B------:R-:W-:Y:S05]  /*4410*/  BRA `(.L_x_85) ;  /* 0x0000000000087947 */ /* 0x000fea0003800000 */
.L_x_83:
[----:B------:R-:W-:Y:S02]  /*4420*/  MOV R2, 0x4440 ;  /* 0x0000444000027802 */ /* 0x000fe40000000f00 */
[----:B---3-5:R-:W-:Y:S05]  /*4430*/  CALL.REL.NOINC `($__internal_2_$__cuda_sm10x_tcgen05_guardrail_trap_unallocated_columns_being_dealloced) ;  /* 0x0000005800247944 */ /* 0x028fea0003c00000 */
.L_x_85:
[----:B------:R-:W-:Y:S01]  /*4440*/  NOP ;  /* 0x0000000000007918 */ /* 0x000fe20000000000 */
[----:B------:R-:W-:Y:S05]  /*4450*/  EXIT ;  /* 0x000000000000794d */ /* 0x000fea0003800000 */
.L_x_56:
[----:B------:R-:W-:-:S09]  /*4460*/  UISETP.NE.OR UP0, UPT, UR18, 0x3, !UP4 ;  /* 0x000000031200788c */ /* 0x000fd2000e705670 */
[----:B------:R-:W-:Y:S05]  /*4470*/  BRA.U UP0, `(.L_x_86) ;  /* 0x0000001100e87547 */ /* 0x000fea000b800000 */
[----:B------:R-:W2:Y:S01]  /*4480*/  LDCU.64 UR4, c[0x0][0x888] ;  /* 0x00011100ff0477ac */ /* 0x000ea20008000a00 */
[----:B------:R-:W3:Y:S01]  /*4490*/  LDC.64 R12, c[0x0][0x348] ;  /* 0x0000d200ff0c7b82 */ /* 0x000ee20000000a00 */
[----:B------:R-:W-:Y:S02]  /*44a0*/  HFMA2 R9, -RZ, RZ, 0, 0 ;  /* 0x00000000ff097431 */ /* 0x000fe400000001ff */
[----:B------:R-:W-:Y:S01]  /*44b0*/  IMAD.MOV.U32 R11, RZ, RZ, 0x1 ;  /* 0x00000001ff0b7424 */ /* 0x000fe200078e00ff */
[----:B------:R-:W4:Y:S01]  /*44c0*/  LDCU UR46, c[0x0][0x370] ;  /* 0x00006e00ff2e77ac */ /* 0x000f220008000800 */
[----:B------:R-:W-:Y:S01]  /*44d0*/  IMAD.MOV.U32 R10, RZ, RZ, RZ ;  /* 0x000000ffff0a7224 */ /* 0x000fe200078e00ff */
[----:B------:R-:W-:Y:S01]  /*44e0*/  MOV R3, 0x1000 ;  /* 0x0000100000037802 */ /* 0x000fe20000000f00 */
[----:B------:R-:W4:Y:S01]  /*44f0*/  LDCU.128 UR48, c[0x0][0xb10] ;  /* 0x00016200ff3077ac */ /* 0x000f220008000c00 */
[----:B------:R-:W1:Y:S01]  /*4500*/  LDCU UR37, c[0x0][0x374] ;  /* 0x00006e80ff2577ac */ /* 0x000e620008000800 */
[----:B------:R-:W1:Y:S01]  /*4510*/  LDCU.64 UR38, c[0x0][0x890] ;  /* 0x00011200ff2677ac */ /* 0x000e620008000a00 */
[----:B--2---:R-:W-:Y:S01]  /*4520*/  UISETP.NE.U32.AND UP0, UPT, UR4, URZ, UPT ;  /* 0x000000ff0400728c */ /* 0x004fe2000bf05070 */
[----:B------:R-:W2:Y:S01]  /*4530*/  LDCU UR15, c[0x0][0xb0c] ;  /* 0x00016180ff0f77ac */ /* 0x000ea20008000800 */
[----:B------:R-:W3:Y:S01]  /*4540*/  LDCU UR56, c[0x0][0xb20] ;  /* 0x00016400ff3877ac */ /* 0x000ee20008000800 */
[----:B------:R-:W3:Y:S01]  /*4550*/  LDCU UR4, c[0x0][0xb30] ;  /* 0x00016600ff0477ac */ /* 0x000ee20008000800 */
[----:B------:R-:W-:Y:S01]  /*4560*/  UMOV UR21, 0x400 ;  /* 0x0000040000157882 */ /* 0x000fe20000000000 */
[----:B----4-:R-:W-:-:S02]  /*4570*/  UIMAD.WIDE.U32 UR6, UR46, UR48, URZ ;  /* 0x000000302e0672a5 */ /* 0x010fc4000f8e00ff */
[----:B-1----:R-:W-:Y:S02]  /*4580*/  UIMAD.WIDE.U32 UR8, UR37, UR51, URZ ;  /* 0x00000033250872a5 */ /* 0x002fe4000f8e00ff */
[----:B------:R-:W-:Y:S02]  /*4590*/  ULEA UR21, UR47, UR21, 0x18 ;  /* 0x000000152f157291 */ /* 0x000fe4000f8ec0ff */
[----:B------:R-:W-:Y:S02]  /*45a0*/  UISETP.NE.AND.EX UP6, UPT, UR5, URZ, UPT, UP0 ;  /* 0x000000ff0500728c */ /* 0x000fe4000bfc5300 */
[----:B------:R-:W-:Y:S02]  /*45b0*/  UISETP.NE.AND UP0, UPT, UR45, 0x1, UPT ;  /* 0x000000012d00788c */ /* 0x000fe4000bf05270 */
[----:B------:R-:W-:Y:S02]  /*45c0*/  UISETP.NE.U32.AND UP0, UPT, UR38, URZ, UPT ;  /* 0x000000ff2600728c */ /* 0x000fe4000bf05070 */
[----:B------:R-:W-:Y:S01]  /*45d0*/  UIADD3 UR52, UPT, UPT, UR21, 0x68, URZ ;  /* 0x0000006815347890 */ /* 0x000fe2000fffe0ff */
[----:B------:R-:W-:Y:S01]  /*45e0*/  UMOV UR6, UR7 ;  /* 0x0000000700067c82 */ /* 0x000fe20008000000 */
[----:B------:R-:W-:Y:S01]  /*45f0*/  UMOV UR53, UR9 ;  /* 0x0000000900357c82 */ /* 0x000fe20008000000 */
[----:B------:R-:W-:-:S02]  /*4600*/  UISETP.GE.AND UP2, UPT, UR45, 0x1, UPT ;  /* 0x000000012d00788c */ /* 0x000fc4000bf46270 */
[----:B------:R-:W-:Y:S02]  /*4610*/  UISETP.NE.AND.EX UP5, UPT, UR39, URZ, UPT, UP0 ;  /* 0x000000ff2700728c */ /* 0x000fe4000bfa5300 */
[----:B------:R-:W-:Y:S01]  /*4620*/  UPLOP3.LUT UP3, UPT, UPT, UPT, UPT, 0x40, 0x4 ;  /* 0x000000000004789c */ /* 0x000fe20003f6e870 */
[----:B------:R-:W1:Y:S01]  /*4630*/  LDCU.64 UR22, c[0x0][0xb28] ;  /* 0x00016500ff1677ac */ /* 0x000e620008000a00 */
[----:B--2---:R-:W-:Y:S02]  /*4640*/  UISETP.NE.AND UP2, UPT, UR15, 0x1, UPT ;  /* 0x000000010f00788c */ /* 0x004fe4000bf45270 */
[----:B------:R-:W-:Y:S02]  /*4650*/  UIADD3 UR41, UPT, UPT, UR21, 0x50, URZ ;  /* 0x0000005015297890 */ /* 0x000fe4000fffe0ff */
[----:B------:R-:W-:Y:S02]  /*4660*/  UIADD3 UR33, UPT, UPT, UR21, 0x58, URZ ;  /* 0x0000005815217890 */ /* 0x000fe4000fffe0ff */
[----:B------:R-:W-:-:S02]  /*4670*/  UIADD3 UR25, UPT, UPT, UR21, 0x60, URZ ;  /* 0x0000006015197890 */ /* 0x000fc4000fffe0ff */
[----:B------:R-:W-:Y:S02]  /*4680*/  UPRMT UR52, UR47, 0x654, UR52 ;  /* 0x000006542f347896 */ /* 0x000fe40008000034 */
[----:B------:R-:W-:Y:S02]  /*4690*/  USHF.R.U32.HI UR54, URZ, UR49, UR6 ;  /* 0x00000031ff367299 */ /* 0x000fe40008011606 */
[----:B---3--:R-:W-:Y:S02]  /*46a0*/  USHF.R.U32.HI UR53, URZ, UR56, UR53 ;  /* 0x00000038ff357299 */ /* 0x008fe40008011635 */
[----:B------:R-:W-:Y:S02]  /*46b0*/  UISETP.NE.AND UP0, UPT, UR50, 0x1, UPT ;  /* 0x000000013200788c */ /* 0x000fe4000bf05270 */
[----:B------:R-:W-:-:S11]  /*46c0*/  UISETP.NE.AND UP4, UPT, UR4, 0x1, UPT ;  /* 0x000000010400788c */ /* 0x000fd6000bf85270 */
.L_x_97:
[C---:B------:R-:W-:Y:S02]  /*46d0*/  LEA R8, R10.reuse, UR21, 0x3 ;  /* 0x000000150a087c11 */ /* 0x040fe4000f8e18ff */
[----:B------:R-:W-:Y:S02]  /*46e0*/  SHF.L.U32 R0, R9, 0x1f, RZ ;  /* 0x0000001f09007819 */ /* 0x000fe400000006ff */
[----:B------:R-:W-:Y:S02]  /*46f0*/  LEA R4, R10, UR21, 0x4 ;  /* 0x000000150a047c11 */ /* 0x000fe4000f8e20ff */
[----:B--2---:R-:W2:Y:S02]  /*4700*/  SYNCS.PHASECHK.TRANS64.TRYWAIT P0, [R8+URZ+0xa0], R0 ;  /* 0x0000a000080075a7 */ /* 0x004ea400080011ff */
[----:B--2---:R-:W-:Y:S05]  /*4710*/  @!P0 BRA `(.L_x_87) ;  /* 0x0000005000048947 */ /* 0x004fea0003800000 */
.L_x_182:
[----:B------:R-:W3:Y:S01]  /*4720*/  LDS.128 R4, [R4+0x130] ;  /* 0x0001300004047984 */ /* 0x000ee20000000c00 */
[----:B------:R-:W-:Y:S01]  /*4730*/  UISETP.GE.AND UP0, UPT, UR45, 0x1, UPT ;  /* 0x000000012d00788c */ /* 0x000fe2000bf06270 */
[----:B------:R-:W-:Y:S01]  /*4740*/  @!PT LDS RZ, [RZ] ;  /* 0x00000000fffff984 */ /* 0x000fe20000000800 */
[----:B------:R-:W-:Y:S01]  /*4750*/  @!PT LDS RZ, [RZ] ;  /* 0x00000000fffff984 */ /* 0x000fe20000000800 */
[----:B------:R-:W-:Y:S01]  /*4760*/  @!PT LDS RZ, [RZ] ;  /* 0x00000000fffff984 */ /* 0x000fe20000000800 */
[----:B------:R-:W-:Y:S01]  /*4770*/  @!PT LDS RZ, [RZ] ;  /* 0x00000000fffff984 */ /* 0x000fe20000000800 */
[----:B------:R4:W-:Y:S06]  /*4780*/  MEMBAR.ALL.CTA ;  /* 0x0000000000007992 */ /* 0x0009ec0000008000 */
[----:B----4-:R-:W4:Y:S01]  /*4790*/  FENCE.VIEW.ASYNC.S ;  /* 0x00000000000073c6 */ /* 0x010f220000000000 */
[----:B---3--:R-:W-:Y:S11]  /*47a0*/  LOP3.LUT P0, RZ, R6, 0x1, RZ, 0xc0, !PT ;  /* 0x0000000106ff7812 */ /* 0x008ff6000780c0ff */
[----:B------:R-:W-:Y:S02]  /*47b0*/  @!UPT UIADD3 URZ, UPT, UPT, URZ, URZ, URZ ;  /* 0x000000fffffff290 */ /* 0x000fe4000fffe0ff */
[----:B----4-:R-:W-:Y:S01]  /*47c0*/  VOTEU.ANY UP2, P0 ;  /* 0x0000000000ff7886 */ /* 0x010fe20000040100 */
[----:B------:R-:W-:Y:S11]  /*47d0*/  PLOP3.LUT P0, PT, PT, PT, UP2, 0x80, 0x8 ;  /* 0x000000000008781c */ /* 0x000ff60003f0f028 */
[----:B------:R-:W-:Y:S02]  /*47e0*/  @!UPT UIADD3 URZ, UPT, UPT, URZ, URZ, URZ ;  /* 0x000000fffffff290 */ /* 0x000fe4000fffe0ff */
[----:B--2---:R-:W-:Y:S02]  /*47f0*/  @P0 SHF.R.U32.HI R0, RZ, 0x10, R5 ;  /* 0x00000010ff000819 */ /* 0x004fe40000011605 */
[----:B------:R-:W-:Y:S02]  /*4800*/  @P0 MOV R2, R4 ;  /* 0x0000000400020202 */ /* 0x000fe40000000f00 */
[----:B------:R-:W-:Y:S01]  /*4810*/  @P0 R2UR UR4, R0 ;  /* 0x00000000000402ca */ /* 0x000fe200000e0000 */
[----:B------:R-:W-:Y:S01]  /*4820*/  VIADD R0, R8, 0xb0 ;  /* 0x000000b008007836 */ /* 0x000fe20000000000 */
[----:B------:R-:W-:Y:S02]  /*4830*/  @P0 LOP3.LUT R4, R5, 0xffff, RZ, 0xc0, !PT ;  /* 0x0000ffff05040812 */ /* 0x000fe400078ec0ff */
[----:B------:R-:W-:Y:S02]  /*4840*/  @P0 R2UR UR6, R2 ;  /* 0x00000000020602ca */ /* 0x000fe400000e0000 */
[----:B------:R-:W-:Y:S02]  /*4850*/  PRMT R0, RZ, 0x654, R0 ;  /* 0x00000654ff007816 */ /* 0x000fe40000000000 */
[----:B------:R-:W-:Y:S02]  /*4860*/  @P0 R2UR UR5, R4 ;  /* 0x00000000040502ca */ /* 0x000fe400000e0000 */
[----:B------:R2:W-:Y:S03]  /*4870*/  SYNCS.ARRIVE.TRANS64.RED.A1T0 RZ, [R0+URZ], RZ ;  /* 0x000000ff00ff79a7 */ /* 0x0005e600081004ff */
[----:B------:R-:W-:Y:S04]  /*4880*/  @UP2 UMOV UR29, UR4 ;  /* 0x00000004001d2c82 */ /* 0x000fe80008000000 */
[----:B------:R-:W-:Y:S04]  /*4890*/  @UP2 UMOV UR14, UR6 ;  /* 0x00000006000e2c82 */ /* 0x000fe80008000000 */
[----:B------:R-:W-:Y:S01]  /*48a0*/  @UP2 UMOV UR13, UR5 ;  /* 0x00000005000d2c82 */ /* 0x000fe20008000000 */
[----:B------:R-:W-:Y:S05]  /*48b0*/  BRA.U !UP0, `(.L_x_88) ;  /* 0x0000000108c07547 */ /* 0x000fea000b800000 */
[----:B------:R-:W-:Y:S02]  /*48c0*/  UIMAD.WIDE.U32 UR16, UR13, UR51, URZ ;  /* 0x000000330d1072a5 */ /* 0x000fe4000f8e00ff */
[----:B------:R-:W-:Y:S02]  /*48d0*/  UP2UR UR20, UPR, URZ, 0x4 ;  /* 0x00000004ff147883 */ /* 0x000fe40008000000 */
[----:B------:R-:W-:Y:S02]  /*48e0*/  UISETP.NE.AND UP2, UPT, UR50, 0x1, UPT ;  /* 0x000000013200788c */ /* 0x000fe4000bf45270 */
[----:B------:R-:W-:Y:S02]  /*48f0*/  UIMAD.WIDE.U32 UR18, UR14, UR48, URZ ;  /* 0x000000300e1272a5 */ /* 0x000fe4000f8e00ff */
[----:B------:R-:W-:Y:S02]  /*4900*/  USEL UR4, UR37, UR53, !UP2 ;  /* 0x0000003525047287 */ /* 0x000fe4000d000000 */
[----:B------:R-:W-:Y:S02]  /*4910*/  UISETP.NE.AND UP0, UPT, UR15, 0x1, UPT ;  /* 0x000000010f00788c */ /* 0x000fe4000bf05270 */
[----:B------:R-:W-:Y:S02]  /*4920*/  UP2UR UR24, UPR, URZ, 0x2 ;  /* 0x00000002ff187883 */ /* 0x000fe40008000000 */
[----:B------:R-:W-:Y:S02]  /*4930*/  UISETP.NE.AND UP1, UPT, UR45, 0x1, UPT ;  /* 0x000000012d00788c */ /* 0x000fe4000bf25270 */
[----:B-1----:R-:W-:Y:S02]  /*4940*/  UIMAD.WIDE.U32 UR8, UR4, UR22, URZ ;  /* 0x00000016040872a5 */ /* 0x002fe4000f8e00ff */
[----:B------:R-:W-:Y:S01]  /*4950*/  USEL UR7, UR46, UR54, !UP0 ;  /* 0x000000362e077287 */ /* 0x000fe2000c000000 */
[----:B------:R-:W-:Y:S02]  /*4960*/  UMOV UR5, UR17 ;  /* 0x0000001100057c82 */ /* 0x000fe40008000000 */
[----:B------:R-:W-:Y:S02]  /*4970*/  USHF.R.U32.HI UR6, URZ, UR56, UR5 ;  /* 0x00000038ff067299 */ /* 0x000fe40008011605 */
[----:B------:R-:W-:Y:S02]  /*4980*/  UIMAD.WIDE.U32 UR10, UR7, UR22, URZ ;  /* 0x00000016070a72a5 */ /* 0x000fe4000f8e00ff */
[----:B------:R-:W-:Y:S02]  /*4990*/  USEL UR6, UR13, UR6, !UP2 ;  /* 0x000000060d067287 */ /* 0x000fe4000d000000 */
[----:B------:R-:W-:Y:S01]  /*49a0*/  UISETP.NE.AND UP2, UPT, UR20, URZ, UPT ;  /* 0x000000ff1400728c */ /* 0x000fe2000bf45270 */
[----:B------:R-:W-:Y:S02]  /*49b0*/  UMOV UR5, UR19 ;  /* 0x0000001300057c82 */ /* 0x000fe40008000000 */
[----:B------:R-:W-:Y:S03]  /*49c0*/  USHF.R.U32.HI UR12, URZ, UR49, UR5 ;  /* 0x00000031ff0c7299 */ /* 0x000fe60008011605 */
[----:B------:R-:W-:Y:S02]  /*49d0*/  UMOV UR5, UR9 ;  /* 0x0000000900057c82 */ /* 0x000fe40008000000 */
[----:B------:R-:W-:Y:S03]  /*49e0*/  @UP1 USHF.R.U32.HI UR4, URZ, UR23, UR5 ;  /* 0x00000017ff041299 */ /* 0x000fe60008011605 */
[----:B------:R-:W-:Y:S01]  /*49f0*/  UMOV UR5, UR11 ;  /* 0x0000000b00057c82 */ /* 0x000fe20008000000 */
[----:B------:R-:W-:Y:S02]  /*4a00*/  UIMAD UR4, UR45, UR4, URZ ;  /* 0x000000042d0472a4 */ /* 0x000fe4000f8e02ff */
[----:B------:R-:W-:Y:S02]  /*4a10*/  @UP1 USHF.R.U32.HI UR7, URZ, UR23, UR5 ;  /* 0x00000017ff071299 */ /* 0x000fe40008011605 */
[----:B------:R-:W-:Y:S02]  /*4a20*/  USEL UR5, UR14, UR12, !UP0 ;  /* 0x0000000c0e057287 */ /* 0x000fe4000c000000 */
[----:B------:R-:W-:Y:S02]  /*4a30*/  UIMAD.WIDE.U32 UR10, UR6, UR22, URZ ;  /* 0x00000016060a72a5 */ /* 0x000fe4000f8e00ff */
[----:B------:R-:W-:Y:S02]  /*4a40*/  UIMAD UR8, UR45, UR7, URZ ;  /* 0x000000072d0872a4 */ /* 0x000fe4000f8e02ff */
[----:B------:R-:W-:Y:S03]  /*4a50*/  UISETP.GE.AND UP0, UPT, UR6, UR4, UPT ;  /* 0x000000040600728c */ /* 0x000fe6000bf06270 */
[----:B------:R-:W-:Y:S01]  /*4a60*/  UMOV UR4, UR11 ;  /* 0x0000000b00047c82 */ /* 0x000fe20008000000 */
[----:B------:R-:W-:Y:S02]  /*4a70*/  UISETP.GE.OR UP0, UPT, UR5, UR8, UP0 ;  /* 0x000000080500728c */ /* 0x000fe40008706670 */
[----:B------:R-:W-:Y:S02]  /*4a80*/  USHF.R.U32.HI UR4, URZ, UR23, UR4 ;  /* 0x00000017ff047299 */ /* 0x000fe40008011604 */
[----:B------:R-:W-:Y:S02]  /*4a90*/  UIMAD.WIDE.U32 UR8, UR5, UR22, URZ ;  /* 0x00000016050872a5 */ /* 0x000fe4000f8e00ff */
[----:B------:R-:W-:Y:S04]  /*4aa0*/  USEL UR10, UR6, UR4, !UP1 ;  /* 0x00000004060a7287 */ /* 0x000fe8000c800000 */
[----:B------:R-:W-:Y:S01]  /*4ab0*/  UIADD3 UR11, UPT, UPT, -UR10, URZ, URZ ;  /* 0x000000ff0a0b7290 */ /* 0x000fe2000fffe1ff */
[----:B------:R-:W-:Y:S02]  /*4ac0*/  @!UP0 UMOV UR4, UR9 ;  /* 0x0000000900048c82 */ /* 0x000fe40008000000 */
[----:B------:R-:W-:Y:S02]  /*4ad0*/  @!UP0 USHF.R.U32.HI UR4, URZ, UR23, UR4 ;  /* 0x00000017ff048299 */ /* 0x000fe40008011604 */
[----:B------:R-:W-:Y:S02]  /*4ae0*/  UIMAD UR8, UR45, UR11, UR6 ;  /* 0x0000000b2d0872a4 */ /* 0x000fe4000f8e0206 */
[----:B------:R-:W-:Y:S02]  /*4af0*/  @!UP0 USEL UR4, UR5, UR4, !UP1 ;  /* 0x0000000405048287 */ /* 0x000fe4000c800000 */
[----:B------:R-:W-:Y:S02]  /*4b00*/  UISETP.NE.AND UP1, UPT, UR24, URZ, UPT ;  /* 0x000000ff1800728c */ /* 0x000fe4000bf25270 */
[----:B------:R-:W-:Y:S02]  /*4b10*/  @!UP0 UIMAD UR7, UR7, UR8, UR4 ;  /* 0x00000008070782a4 */ /* 0x000fe4000f8e0204 */
[----:B------:R-:W-:Y:S02]  /*4b20*/  @!UP0 UIADD3 UR9, UPT, UPT, UR10, -UR4, URZ ;  /* 0x800000040a098290 */ /* 0x000fe4000fffe0ff */
[----:B------:R-:W-:Y:S02]  /*4b30*/  UIADD3 UR8, UPT, UPT, -UR6, URZ, URZ ;  /* 0x000000ff06087290 */ /* 0x000fe4000fffe1ff */
[----:B------:R-:W-:Y:S02]  /*4b40*/  UIADD3 UR4, UPT, UPT, -UR5, URZ, URZ ;  /* 0x000000ff05047290 */ /* 0x000fe4000fffe1ff */
[----:B------:R-:W-:Y:S03]  /*4b50*/  @!UP0 UIMAD UR6, UR9, UR45, UR5 ;  /* 0x0000002d090682a4 */ /* 0x000fe6000f8e0205 */
[----:B------:R-:W-:Y:S01]  /*4b60*/  @!UP0 UMOV UR5, UR7 ;  /* 0x0000000700058c82 */ /* 0x000fe20008000000 */
[----:B------:R-:W-:Y:S02]  /*4b70*/  UIMAD UR7, UR15, UR4, UR14 ;  /* 0x000000040f0772a4 */ /* 0x000fe4000f8e020e */
[----:B------:R-:W-:Y:S02]  /*4b80*/  UIMAD UR4, UR50, UR8, UR13 ;  /* 0x00000008320472a4 */ /* 0x000fe4000f8e020d */
[----:B------:R-:W-:Y:S02]  /*4b90*/  UIMAD UR14, UR5, UR15, UR7 ;  /* 0x0000000f050e72a4 */ /* 0x000fe4000f8e0207 */
[----:B------:R-:W-:Y:S11]  /*4ba0*/  UIMAD UR13, UR6, UR50, UR4 ;  /* 0x00000032060d72a4 */ /* 0x000ff6000f8e0204 */
[----:B------:R-:W-:Y:S01]  /*4bb0*/  @!UPT UIADD3 URZ, UPT, UPT, URZ, URZ, URZ ;  /* 0x000000fffffff290 */ /* 0x000fe2000fffe0ff */
.L_x_88:
[----:B------:R-:W3:Y:S01]  /*4bc0*/  @!UP4 LDCU.128 UR8, c[0x0][0xb10] ;  /* 0x00016200ff08c7ac */ /* 0x000ee20008000c00 */
[----:B------:R-:W-:Y:S02]  /*4bd0*/  ISETP.NE.U32.AND P0, PT, RZ, UR38, PT ;  /* 0x00000026ff007c0c */ /* 0x000fe4000bf05070 */
[----:B------:R-:W-:Y:S02]  /*4be0*/  SHF.L.U32 R4, R11, 0x1f, RZ ;  /* 0x0000001f0b047819 */ /* 0x000fe400000006ff */
[----:B------:R-:W-:Y:S01]  /*4bf0*/  ISETP.NE.AND.EX P0, PT, RZ, UR39, PT, P0 ;  /* 0x00000027ff007c0c */ /* 0x000fe2000bf05300 */
[----:B------:R-:W4:Y:S01]  /*4c00*/  @!UP4 LDCU UR5, c[0x0][0xb0c] ;  /* 0x00016180ff05c7ac */ /* 0x000f220008000800 */
[----:B------:R-:W-:Y:S02]  /*4c10*/  USHF.L.U32 UR42, UR30, 0x7, URZ ;  /* 0x000000071e2a7899 */ /* 0x000fe400080006ff */
[----:B------:R-:W-:Y:S02]  /*4c20*/  USHF.L.U32 UR43, UR31, 0x6, URZ ;  /* 0x000000061f2b7899 */ /* 0x000fe400080006ff */
[----:B---3--:R-:W-:Y:S07]  /*4c30*/  UIMAD.WIDE.U32 UR6, UR14, UR8, URZ ;  /* 0x000000080e0672a5 */ /* 0x008fee000f8e00ff */
[----:B------:R-:W-:Y:S01]  /*4c40*/  @!UP4 UMOV UR4, UR7 ;  /* 0x000000070004cc82 */ /* 0x000fe20008000000 */
[----:B----4-:R-:W-:Y:S02]  /*4c50*/  @!UP4 UISETP.NE.AND UP0, UPT, UR5, 0x1, UPT ;  /* 0x000000010500c88c */ /* 0x010fe4000bf05270 */
[----:B------:R-:W-:Y:S02]  /*4c60*/  @!UP4 USHF.R.U32.HI UR4, URZ, UR9, UR4 ;  /* 0x00000009ff04c299 */ /* 0x000fe40008011604 */
[----:B------:R-:W-:Y:S02]  /*4c70*/  UIMAD.WIDE.U32 UR6, UR13, UR11, URZ ;  /* 0x0000000b0d0672a5 */ /* 0x000fe4000f8e00ff */
[----:B------:R-:W-:Y:S02]  /*4c80*/  @!UP4 USEL UR8, UR14, UR4, !UP0 ;  /* 0x000000040e08c287 */ /* 0x000fe4000c000000 */
[----:B------:R-:W-:Y:S03]  /*4c90*/  @!UP4 UISETP.NE.AND UP0, UPT, UR10, 0x1, UPT ;  /* 0x000000010a00c88c */ /* 0x000fe6000bf05270 */
[----:B------:R-:W-:Y:S02]  /*4ca0*/  @!UP4 UMOV UR6, UR7 ;  /* 0x000000070006cc82 */ /* 0x000fe40008000000 */
[----:B------:R-:W3:Y:S02]  /*4cb0*/  @!UP4 LDCU UR4, c[0x0][0xb20] ;  /* 0x00016400ff04c7ac */ /* 0x000ee40008000800 */
[----:B---3--:R-:W-:Y:S04]  /*4cc0*/  @!UP4 USHF.R.U32.HI UR6, URZ, UR4, UR6 ;  /* 0x00000004ff06c299 */ /* 0x008fe80008011606 */
[----:B------:R-:W-:Y:S04]  /*4cd0*/  @!UP4 USEL UR6, UR13, UR6, !UP0 ;  /* 0x000000060d06c287 */ /* 0x000fe8000c000000 */
[----:B------:R-:W-:Y:S02]  /*4ce0*/  @!UP4 UIADD3 UR4, UPT, UPT, -UR8, UR6, URZ ;  /* 0x000000060804c290 */ /* 0x000fe4000fffe1ff */
[----:B------:R-:W-:Y:S02]  /*4cf0*/  @!UP4 UIADD3 UR6, UPT, UPT, UR8, -UR6, URZ ;  /* 0x800000060806c290 */ /* 0x000fe4000fffe0ff */
[----:B------:R-:W-:Y:S02]  /*4d00*/  @!UP4 UIMAD UR14, UR4, UR5, UR14 ;  /* 0x00000005040ec2a4 */ /* 0x000fe4000f8e020e */
[----:B------:R-:W-:Y:S01]  /*4d10*/  @!UP4 UIMAD UR13, UR6, UR10, UR13 ;  /* 0x0000000a060dc2a4 */ /* 0x000fe2000f8e020d */
[----:B------:R-:W-:Y:S11]  /*4d20*/  BRA.U UP3, `(.L_x_89) ;  /* 0x0000000103107547 */ /* 0x000ff6000b800000 */
[----:B------:R-:W-:Y:S04]  /*4d30*/  MOV R2, UR55 ;  /* 0x0000003700027c02 */ /* 0x000fe80008000f00 */
[----:B------:R-:W-:Y:S04]  /*4d40*/  SHF.L.U32 R2, R2, 0x1f, RZ ;  /* 0x0000001f02027819 */ /* 0x000fe800000006ff */
[----:B------:R-:W3:Y:S02]  /*4d50*/  SYNCS.PHASECHK.TRANS64.TRYWAIT P1, [UR21+0x98], R2 ;  /* 0x00009802ff0075a7 */ /* 0x000ee40008021115 */
[----:B---3--:R-:W-:Y:S05]  /*4d60*/  @!P1 BRA `(.L_x_90) ;  /* 0x0000004800849947 */ /* 0x008fea0003800000 */
.L_x_89:
[----:B------:R-:W-:Y:S05]  /*4d70*/  BRA.U !UP5, `(.L_x_91) ;  /* 0x000000010d387547 */ /* 0x000fea000b800000 */
[----:B------:R-:W-:Y:S01]  /*4d80*/  UPLOP3.LUT UP1, UPT, UPT, UPT, UP6, 0x80, 0x8 ;  /* 0x000000000008789c */ /* 0x000fe20003f2f060 */
[----:B--2---:R-:W-:Y:S01]  /*4d90*/  HFMA2 R0, -RZ, RZ, 0, 5.9604644775390625e-08 ;  /* 0x00000001ff007431 */ /* 0x004fe200000001ff */
[----:B------:R-:W2:Y:S01]  /*4da0*/  LDCU.64 UR8, c[0x0][0x358] ;  /* 0x00006b00ff0877ac */ /* 0x000ea20008000a00 */
[----:B------:R-:W-:Y:S03]  /*4db0*/  IMAD.MOV.U32 R46, RZ, RZ, 0x1 ;  /* 0x00000001ff2e7424 */ /* 0x000fe600078e00ff */
[----:B------:R-:W-:Y:S05]  /*4dc0*/  PLOP3.LUT P1, PT, PT, PT, UP1, 0x80, 0x8 ;  /* 0x000000000008781c */ /* 0x000fea0003f2f018 */
[----:B------:R-:W3:Y:S01]  /*4dd0*/  @UP1 LDCU.64 UR4, c[0x0][0x888] ;  /* 0x00011100ff0417ac */ /* 0x000ee20008000a00 */
[----:B------:R-:W-:Y:S07]  /*4de0*/  @UP1 UIMAD UR6, UR36, UR38, URZ ;  /* 0x00000026240612a4 */ /* 0x000fee000f8e02ff */
[----:B------:R-:W-:Y:S01]  /*4df0*/  @!P1 PRMT R46, R0, 0x7610, R46 ;  /* 0x00007610002e9816 */ /* 0x000fe2000000002e */
[----:B---3--:R-:W-:Y:S06]  /*4e00*/  @UP1 UIMAD.WIDE UR4, UR6, 0x4, UR4 ;  /* 0x00000004060418a5 */ /* 0x008fec000f8e0204 */
[----:B------:R-:W-:Y:S01]  /*4e10*/  IMAD.U32 R6, RZ, RZ, UR4 ;  /* 0x00000004ff067e24 */ /* 0x000fe2000f8e00ff */
[----:B------:R-:W-:Y:S04]  /*4e20*/  MOV R7, UR5 ;  /* 0x0000000500077c02 */ /* 0x000fe80008000f00 */
[----:B------:R-:W3:Y:S01]  /*4e30*/  @!UP1 LDCU UR4, c[0x0][0x880] ;  /* 0x00011000ff0497ac */ /* 0x000ee20008000800 */
[----:B--2--5:R4:W5:Y:S02]  /*4e40*/  @P1 LDG.E R27, desc[UR8][R6.64] ;  /* 0x00000008061b1981 */ /* 0x024964000c1e1900 */
[----:B---34-:R-:W-:Y:S07]  /*4e50*/  @!P1 IMAD.U32 R27, RZ, RZ, UR4 ;  /* 0x00000004ff1b9e24 */ /* 0x018fee000f8e00ff */
.L_x_91:
[----:B-----5:R-:W-:Y:S01]  /*4e60*/  @!P0 FSETP.EQ.AND P2, PT, R27, RZ, PT ;  /* 0x000000ff1b00820b */ /* 0x020fe20003f42000 */
[----:B------:R-:W-:Y:S01]  /*4e70*/  @!UPT UIADD3 URZ, UPT, UPT, URZ, URZ, URZ ;  /* 0x000000fffffff290 */ /* 0x000fe2000fffe0ff */
[----:B------:R-:W-:Y:S11]  /*4e80*/  @!P0 BRA `(.L_x_92) ;  /* 0x0000000000148947 */ /* 0x000ff60003800000 */
[----:B------:R-:W-:Y:S02]  /*4e90*/  LOP3.LUT P0, RZ, R46, 0xff, RZ, 0xc0, !PT ;  /* 0x000000ff2eff7812 */ /* 0x000fe4000780c0ff */
[----:B------:R-:W-:Y:S04]  /*4ea0*/  PLOP3.LUT P2, PT, PT, PT, UP1, 0x80, 0x8 ;  /* 0x000000000008781c */ /* 0x000fe80003f4f018 */
[----:B------:R-:W-:Y:S07]  /*4eb0*/  PLOP3.LUT P2, PT, P2, PT, PT, 0x8, 0x80 ;  /* 0x000000000080781c */ /* 0x000fee000174e170 */
[----:B------:R-:W-:Y:S11]  /*4ec0*/  @P0 FSETP.EQ.AND P2, PT, R27, RZ, PT ;  /* 0x000000ff1b00020b */ /* 0x000ff60003f42000 */
[----:B------:R-:W-:Y:S02]  /*4ed0*/  @!UPT UIADD3 URZ, UPT, UPT, URZ, URZ, URZ ;  /* 0x000000fffffff290 */ /* 0x000fe4000fffe0ff */
.L_x_92:
[----:B------:R-:W3:Y:S01]  /*4ee0*/  SYNCS.PHASECHK.TRANS64.TRYWAIT P0, [UR21+0x70], R4 ;  /* 0x00007004ff0075a7 */ /* 0x000ee20008001115 */
[----:B------:R-:W-:Y:S04]  /*4ef0*/  ELECT P1, URZ, PT ;  /* 0x0000000000ff782f */ /* 0x000fe80003820000 */
[----:B------:R-:W-:Y:S01]  /*4f00*/  PLOP3.LUT P1, PT, P2, P1, PT, 0xf2, 0x2f ;  /* 0x00000000002f781c */ /* 0x000fe20001723e72 */
[----:B------:R-:W-:Y:S01]  /*4f10*/  @!UPT UIADD3 URZ, UPT, UPT, URZ, URZ, URZ ;  /* 0x000000fffffff290 */ /* 0x000fe2000fffe0ff */
[----:B---3--:R-:W-:Y:S11]  /*4f20*/  @!P0 BRA `(.L_x_93) ;  /* 0x00000048002c8947 */ /* 0x008ff60003800000 */
.L_x_185:
[----:B--2---:R-:W-:Y:S01]  /*4f30*/  @!P1 IADD3 R2, P0, PT, R12, 0x580, RZ ;  /* 0x000005800c029810 */ /* 0x004fe20007f1e0ff */
[----:B------:R-:W-:Y:S01]  /*4f40*/  VOTEU.ALL UP0, P1 ;  /* 0x0000000000ff7886 */ /* 0x000fe20000800000 */
[----:B------:R-:W-:Y:S01]  /*4f50*/  UMOV UR6, 0x0 ;  /* 0x0000000000067882 */ /* 0x000fe20000000000 */
[----:B------:R-:W-:Y:S01]  /*4f60*/  UMOV UR7, 0x10000000 ;  /* 0x1000000000077882 */ /* 0x000fe20000000000 */
[----:B------:R-:W-:Y:S01]  /*4f70*/  @!P1 R2UR UR5, R2 ;  /* 0x00000000020592ca */ /* 0x000fe200000e0000 */
[----:B------:R-:W-:Y:S01]  /*4f80*/  @!P1 IMAD.X R0, RZ, RZ, R13, P0 ;  /* 0x000000ffff009224 */ /* 0x000fe200000e060d */
[----:B------:R-:W-:Y:S02]  /*4f90*/  @!UP0 UIADD3 UR40, UPT, UPT, UR21, 0x200, URZ ;  /* 0x0000020015288890 */ /* 0x000fe4000fffe0ff */
[----:B------:R-:W-:Y:S02]  /*4fa0*/  @!UP0 UIADD3 UR10, UPT, UPT, UR42, 0x40, URZ ;  /* 0x000000402a0a8890 */ /* 0x000fe4000fffe0ff */
[----:B------:R-:W-:Y:S01]  /*4fb0*/  @!P1 R2UR UR4, R0 ;  /* 0x00000000000492ca */ /* 0x000fe200000e0000 */
[----:B------:R-:W-:Y:S01]  /*4fc0*/  @!UP0 UIADD3 UR8, UPT, UPT, UR21, 0xa00, URZ ;  /* 0x00000a0015088890 */ /* 0x000fe2000fffe0ff */
[----:B------:R-:W-:Y:S01]  /*4fd0*/  @!P1 IMAD.MOV.U32 R0, RZ, RZ, 0x1000 ;  /* 0x00001000ff009424 */ /* 0x000fe200078e00ff */
[----:B------:R-:W-:Y:S01]  /*4fe0*/  VOTEU.ALL UP0, P1 ;  /* 0x0000000000ff7886 */ /* 0x000fe20000800000 */
[----:B------:R-:W-:Y:S01]  /*4ff0*/  UMOV UR44, UR36 ;  /* 0x00000024002c7c82 */ /* 0x000fe20008000000 */
[----:B------:R-:W-:Y:S01]  /*5000*/  UMOV UR9, UR41 ;  /* 0x0000002900097c82 */ /* 0x000fe20008000000 */
[----:B------:R-:W-:Y:S01]  /*5010*/  UMOV UR11, UR43 ;  /* 0x0000002b000b7c82 */ /* 0x000fe20008000000 */
[----:B------:R-:W-:Y:S01]  /*5020*/  IMAD.U32 R6, RZ, RZ, UR5 ;  /* 0x00000005ff067e24 */ /* 0x000fe2000f8e00ff */
[----:B------:R-:W-:Y:S05]  /*5030*/  UMOV UR12, UR36 ;  /* 0x00000024000c7c82 */ /* 0x000fea0008000000 */
[----:B------:R-:W-:Y:S01]  /*5040*/  IMAD.U32 R7, RZ, RZ, UR4 ;  /* 0x00000004ff077e24 */ /* 0x000fe2000f8e00ff */
[----:B------:R-:W-:Y:S04]  /*5050*/  @!P1 R2UR UR4, R6 ;  /* 0x00000000060492ca */ /* 0x000fe800000e0000 */
[----:B------:R-:W-:Y:S11]  /*5060*/  @!P1 R2UR UR5, R7 ;  /* 0x00000000070592ca */ /* 0x000ff600000e0000 */
[----:B------:R-:W-:Y:S02]  /*5070*/  @!UPT UIADD3 URZ, UPT, UPT, URZ, URZ, URZ ;  /* 0x000000fffffff290 */ /* 0x000fe4000fffe0ff */
[----:B------:R-:W-:Y:S01]  /*5080*/  @!UP0 UTMALDG.3D [UR40], [UR4], desc[UR6] ;  /* 0x00000628040085b4 */ /* 0x000fe20008011000 */
[----:B------:R-:W-:Y:S05]  /*5090*/  VOTEU.ALL UP0, P1 ;  /* 0x0000000000ff7886 */ /* 0x000fea0000800000 */
[----:B------:R2:W-:Y:S01]  /*50a0*/  @!UP0 UTMALDG.3D [UR8], [UR4], desc[UR6] ;  /* 0x00000608040085b4 */ /* 0x0005e20008011000 */
[----:B------:R3:W-:Y:S01]  /*50b0*/  @!P1 SYNCS.ARRIVE.TRANS64.RED.A0TR RZ, [UR21+0x50], R0 ;  /* 0x00005000ffff99a7 */ /* 0x0007e20008300415 */
[----:B--2---:R-:W-:Y:S09]  /*50c0*/  UPRMT UR4, UR47, 0x654, UR41 ;  /* 0x000006542f047896 */ /* 0x004ff20008000029 */
[----:B------:R-:W-:Y:S01]  /*50d0*/  SYNCS.ARRIVE.TRANS64.RED.A1T0 RZ, [UR4], RZ ;  /* 0x000000ffffff79a7 */ /* 0x000fe20008100404 */
[----:B------:R-:W2:Y:S02]  /*50e0*/  SYNCS.PHASECHK.TRANS64.TRYWAIT P0, [UR21+0x78], R4 ;  /* 0x00007804ff0075a7 */ /* 0x000ea40008001115 */
[----:B--23--:R-:W-:Y:S05]  /*50f0*/  @!P0 BRA `(.L_x_94) ;  /* 0x0000004400d08947 */ /* 0x00cfea0003800000 */
.L_x_187:
[----:B------:R-:W-:Y:S01]  /*5100*/  @!P1 IADD3 R2, P0, PT, R12, 0x580, RZ ;  /* 0x000005800c029810 */ /* 0x000fe20007f1e0ff */
[----:B------:R-:W-:Y:S01]  /*5110*/  VOTEU.ALL UP0, P1 ;  /* 0x0000000000ff7886 */ /* 0x000fe20000800000 */
[----:B------:R-:W-:Y:S01]  /*5120*/  UMOV UR6, 0x0 ;  /* 0x0000000000067882 */ /* 0x000fe20000000000 */
[----:B------:R-:W-:Y:S01]  /*5130*/  UMOV UR7, 0x10000000 ;  /* 0x1000000000077882 */ /* 0x000fe20000000000 */
[----:B------:R-:W-:Y:S01]  /*5140*/  @!P1 R2UR UR5, R2 ;  /* 0x00000000020592ca */ /* 0x000fe200000e0000 */
[----:B--2---:R-:W-:Y:S01]  /*5150*/  @!P1 IMAD.X R0, RZ, RZ, R13, P0 ;  /* 0x000000ffff009224 */ /* 0x004fe200000e060d */
[----:B------:R-:W-:Y:S02]  /*5160*/  @!UP0 UIADD3 UR34, UPT, UPT, UR42, 0x10, URZ ;  /* 0x000000102a228890 */ /* 0x000fe4000fffe0ff */
[----:B------:R-:W-:Y:S02]  /*5170*/  @!UP0 UIADD3 UR32, UPT, UPT, UR21, 0x1200, URZ ;  /* 0x0000120015208890 */ /* 0x000fe4000fffe0ff */
[----:B------:R-:W-:Y:S01]  /*5180*/  @!P1 R2UR UR4, R0 ;  /* 0x00000000000492ca */ /* 0x000fe200000e0000 */
[----:B------:R-:W-:Y:S01]  /*5190*/  @!UP0 UIADD3 UR10, UPT, UPT, UR42, 0x50, URZ ;  /* 0x000000502a0a8890 */ /* 0x000fe2000fffe0ff */
[----:B------:R-:W-:Y:S01]  /*51a0*/  @!P1 IMAD.MOV.U32 R0, RZ, RZ, 0x1000 ;  /* 0x00001000ff009424 */ /* 0x000fe200078e00ff */
[----:B------:R-:W-:Y:S01]  /*51b0*/  @!UP0 UIADD3 UR8, UPT, UPT, UR21, 0x1a00, URZ ;  /* 0x00001a0015088890 */ /* 0x000fe2000fffe0ff */
[----:B------:R-:W-:Y:S01]  /*51c0*/  VOTEU.ALL UP0, P1 ;  /* 0x0000000000ff7886 */ /* 0x000fe20000800000 */
[----:B------:R-:W-:Y:S02]  /*51d0*/  UMOV UR35, UR43 ;  /* 0x0000002b00237c82 */ /* 0x000fe40008000000 */
[----:B------:R-:W-:Y:S01]  /*51e0*/  IMAD.U32 R6, RZ, RZ, UR5 ;  /* 0x00000005ff067e24 */ /* 0x000fe2000f8e00ff */
[----:B------:R-:W-:Y:S01]  /*51f0*/  UMOV UR9, UR33 ;  /* 0x0000002100097c82 */ /* 0x000fe20008000000 */
[----:B------:R-:W-:Y:S01]  /*5200*/  UMOV UR11, UR43 ;  /* 0x0000002b000b7c82 */ /* 0x000fe20008000000 */
[----:B------:R-:W-:Y:S03]  /*5210*/  UMOV UR12, UR36 ;  /* 0x00000024000c7c82 */ /* 0x000fe60008000000 */
        /* <DEDUP_REMOVED lines=12> */
.L_x_189:
[----:B------:R-:W-:Y:S01]  /*52e0*/  @!P1 IADD3 R2, P0, PT, R12, 0x580, RZ ;  /* 0x000005800c029810 */ /* 0x000fe20007f1e0ff */
[----:B------:R-:W-:Y:S01]  /*52f0*/  VOTEU.ALL UP0, P1 ;  /* 0x0000000000ff7886 */ /* 0x000fe20000800000 */
[----:B------:R-:W-:Y:S01]  /*5300*/  UMOV UR6, 0x0 ;  /* 0x0000000000067882 */ /* 0x000fe20000000000 */
[----:B------:R-:W-:Y:S01]  /*5310*/  UMOV UR7, 0x10000000 ;  /* 0x1000000000077882 */ /* 0x000fe20000000000 */
[----:B------:R-:W-:Y:S01]  /*5320*/  @!P1 R2UR UR5, R2 ;  /* 0x00000000020592ca */ /* 0x000fe200000e0000 */
[----:B--2---:R-:W-:Y:S01]  /*5330*/  @!P1 IMAD.X R0, RZ, RZ, R13, P0 ;  /* 0x000000ffff009224 */ /* 0x004fe200000e060d */
[----:B------:R-:W-:Y:S01]  /*5340*/  @!UP0 UIADD3 UR26, UPT, UPT, UR42, 0x20, URZ ;  /* 0x000000202a1a8890 */ /* 0x000fe2000fffe0ff */
[----:B------:R-:W-:Y:S01]  /*5350*/  VIADD R10, R10, 0x1 ;  /* 0x000000010a0a7836 */ /* 0x000fe20000000000 */
        /* <DEDUP_REMOVED lines=10> */
[----:B------:R-:W-:Y:S01]  /*5400*/  UMOV UR11, UR43 ;  /* 0x0000002b000b7c82 */ /* 0x000fe20008000000 */
[----:B------:R-:W-:Y:S02]  /*5410*/  UMOV UR12, UR36 ;  /* 0x00000024000c7c82 */ /* 0x000fe40008000000 */
        /* <DEDUP_REMOVED lines=12> */
.L_x_191:
[----:B------:R-:W-:Y:S01]  /*54e0*/  UIADD3 UR31, UPT, UPT, UR14, UR63, URZ ;  /* 0x0000003f0e1f7290 */ /* 0x000fe2000fffe0ff */
[----:B------:R-:W-:Y:S01]  /*54f0*/  @!P1 IADD3 R2, P0, PT, R12, 0x580, RZ ;  /* 0x000005800c029810 */ /* 0x000fe20007f1e0ff */
[----:B------:R-:W-:Y:S01]  /*5500*/  UPLOP3.LUT UP3, UPT, UPT, UPT, UPT, 0x80, 0x8 ;  /* 0x000000000008789c */ /* 0x000fe20003f6f070 */
[----:B------:R-:W-:Y:S01]  /*5510*/  R2UR UR24, R50 ;  /* 0x00000000321872ca */ /* 0x000fe200000e0000 */
[----:B------:R-:W-:Y:S01]  /*5520*/  VOTEU.ALL UP0, P1 ;  /* 0x0000000000ff7886 */ /* 0x000fe20000800000 */
[----:B------:R-:W-:Y:S01]  /*5530*/  @!P1 R2UR UR5, R2 ;  /* 0x00000000020592ca */ /* 0x000fe200000e0000 */
[----:B--2---:R-:W-:Y:S01]  /*5540*/  @!P1 IMAD.X R0, RZ, RZ, R13, P0 ;  /* 0x000000ffff009224 */ /* 0x004fe200000e060d */
[----:B------:R-:W-:Y:S01]  /*5550*/  UMOV UR6, 0x0 ;  /* 0x0000000000067882 */ /* 0x000fe20000000000 */
[----:B------:R-:W-:Y:S01]  /*5560*/  UMOV UR7, 0x10000000 ;  /* 0x1000000000077882 */ /* 0x000fe20000000000 */
[----:B------:R-:W-:Y:S01]  /*5570*/  @!UP0 UIADD3 UR18, UPT, UPT, UR42, 0x30, URZ ;  /* 0x000000302a128890 */ /* 0x000fe2000fffe0ff */
[----:B------:R-:W-:Y:S01]  /*5580*/  ISETP.NE.AND P0, PT, R10, 0x2, PT ;  /* 0x000000020a00780c */ /* 0x000fe20003f05270 */
[----:B------:R-:W-:Y:S01]  /*5590*/  @!UP0 UIADD3 UR16, UPT, UPT, UR21, 0x3200, URZ ;  /* 0x0000320015108890 */ /* 0x000fe2000fffe0ff */
[----:B------:R-:W-:Y:S01]  /*55a0*/  @!P1 R2UR UR4, R0 ;  /* 0x00000000000492ca */ /* 0x000fe200000e0000 */
[----:B------:R-:W-:Y:S01]  /*55b0*/  @!UP0 UIADD3 UR17, UPT, UPT, UR21, 0x68, URZ ;  /* 0x0000006815118890 */ /* 0x000fe2000fffe0ff */
[----:B------:R-:W-:Y:S01]  /*55c0*/  SEL R0, RZ, 0x1, P0 ;  /* 0x00000001ff007807 */ /* 0x000fe20000000000 */
[----:B------:R-:W-:Y:S01]  /*55d0*/  @!UP0 UIADD3 UR10, UPT, UPT, UR42, 0x70, URZ ;  /* 0x000000702a0a8890 */ /* 0x000fe2000fffe0ff */
[----:B------:R-:W-:Y:S01]  /*55e0*/  LOP3.LUT R11, R11, 0x1, RZ, 0x3c, !PT ;  /* 0x000000010b0b7812 */ /* 0x000fe200078e3cff */
[----:B------:R-:W-:Y:S01]  /*55f0*/  @!UP0 UIADD3 UR8, UPT, UPT, UR21, 0x3a00, URZ ;  /* 0x00003a0015088890 */ /* 0x000fe2000fffe0ff */
[----:B------:R-:W-:Y:S01]  /*5600*/  IMAD.U32 R4, RZ, RZ, UR5 ;  /* 0x00000005ff047e24 */ /* 0x000fe2000f8e00ff */
[----:B------:R-:W-:Y:S01]  /*5610*/  VOTEU.ALL UP0, P1 ;  /* 0x0000000000ff7886 */ /* 0x000fe20000800000 */
[----:B------:R-:W-:Y:S01]  /*5620*/  UMOV UR19, UR43 ;  /* 0x0000002b00137c82 */ /* 0x000fe20008000000 */
[----:B------:R-:W-:Y:S01]  /*5630*/  UMOV UR20, UR36 ;  /* 0x0000002400147c82 */ /* 0x000fe20008000000 */
[----:B------:R-:W-:Y:S01]  /*5640*/  UMOV UR11, UR43 ;  /* 0x0000002b000b7c82 */ /* 0x000fe20008000000 */
[----:B------:R-:W-:Y:S01]  /*5650*/  UMOV UR12, UR36 ;  /* 0x00000024000c7c82 */ /* 0x000fe20008000000 */
[----:B------:R-:W-:Y:S01]  /*5660*/  UMOV UR9, UR17 ;  /* 0x0000001100097c82 */ /* 0x000fe20008000000 */
[----:B------:R-:W-:Y:S01]  /*5670*/  IMAD.U32 R5, RZ, RZ, UR4 ;  /* 0x00000004ff057e24 */ /* 0x000fe2000f8e00ff */
[----:B------:R-:W-:Y:S01]  /*5680*/  @!P1 R2UR UR4, R4 ;  /* 0x00000000040492ca */ /* 0x000fe200000e0000 */
[----:B------:R-:W-:Y:S01]  /*5690*/  UIADD3 UR30, UPT, UPT, UR13, UR24, URZ ;  /* 0x000000180d1e7290 */ /* 0x000fe2000fffe0ff */
[----:B------:R-:W-:Y:S01]  /*56a0*/  LOP3.LUT R9, R9, R0, RZ, 0x3c, !PT ;  /* 0x0000000009097212 */ /* 0x000fe200078e3cff */
[----:B------:R-:W-:Y:S01]  /*56b0*/  UMOV UR36, UR29 ;  /* 0x0000001d00247c82 */ /* 0x000fe20008000000 */
[----:B------:R-:W-:Y:S02]  /*56c0*/  @!P1 R2UR UR5, R5 ;  /* 0x00000000050592ca */ /* 0x000fe400000e0000 */
[----:B------:R-:W-:Y:S11]  /*56d0*/  SEL R10, R10, RZ, P0 ;  /* 0x000000ff0a0a7207 */ /* 0x000ff60000000000 */
[----:B------:R2:W-:Y:S01]  /*56e0*/  @!UP0 UTMALDG.3D [UR16], [UR4], desc[UR6] ;  /* 0x00000610040085b4 */ /* 0x0005e20008011000 */
[----:B------:R-:W-:Y:S05]  /*56f0*/  VOTEU.ALL UP0, P1 ;  /* 0x0000000000ff7886 */ /* 0x000fea0000800000 */
[----:B------:R2:W-:Y:S01]  /*5700*/  @!UP0 UTMALDG.3D [UR8], [UR4], desc[UR6] ;  /* 0x00000608040085b4 */ /* 0x0005e20008011000 */
[----:B------:R2:W-:Y:S01]  /*5710*/  @!P1 SYNCS.ARRIVE.TRANS64.RED.A0TR RZ, [UR21+0x68], R3 ;  /* 0x00006803ffff99a7 */ /* 0x0005e20008300415 */
[----:B------:R-:W-:Y:S01]  /*5720*/  SYNCS.ARRIVE.TRANS64.RED.A1T0 RZ, [UR52], RZ ;  /* 0x000000ffffff79a7 */ /* 0x000fe20008100434 */
[----:B------:R-:W-:Y:S05]  /*5730*/  BRA.U UP2, `(.L_x_97) ;  /* 0xffffffed02e47547 */ /* 0x000fea000b83ffff */
[----:B------:R-:W-:-:S04]  /*5740*/  SHF.L.U32 R2, R11, 0x1f, RZ ;  /* 0x0000001f0b027819 */ /* 0x000fc800000006ff */
[----:B------:R-:W3:Y:S02]  /*5750*/  SYNCS.PHASECHK.TRANS64.TRYWAIT P0, [UR21+0x70], R2 ;  /* 0x00007002ff0075a7 */ /* 0x000ee40008001115 */
[----:B---3--:R-:W-:Y:S05]  /*5760*/  @!P0 BRA `(.L_x_98) ;  /* 0x00000040007c8947 */ /* 0x008fea0003800000 */
.L_x_193:
[----:B------:R-:W4:Y:S02]  /*5770*/  SYNCS.PHASECHK.TRANS64.TRYWAIT P0, [UR21+0x78], R2 ;  /* 0x00007802ff0075a7 */ /* 0x000f240008001115 */
[----:B----4-:R-:W-:Y:S05]  /*5780*/  @!P0 BRA `(.L_x_99) ;  /* 0x00000040008c8947 */ /* 0x010fea0003800000 */
.L_x_195:
[----:B------:R-:W4:Y:S02]  /*5790*/  SYNCS.PHASECHK.TRANS64.TRYWAIT P0, [UR21+0x80], R2 ;  /* 0x00008002ff0075a7 */ /* 0x000f240008001115 */
[----:B----4-:R-:W-:Y:S05]  /*57a0*/  @!P0 BRA `(.L_x_100) ;  /* 0x00000040009c8947 */ /* 0x010fea0003800000 */
.L_x_197:
[----:B---3--:R-:W-:-:S07]  /*57b0*/  MOV R0, UR21 ;  /* 0x0000001500007c02 */ /* 0x008fce0008000f00 */
.L_x_101:
[----:B---3--:R-:W-:-:S04]  /*57c0*/  SHF.L.U32 R2, R11, 0x1f, RZ ;  /* 0x0000001f0b027819 */ /* 0x008fc800000006ff */
[----:B------:R3:W4:Y:S03]  /*57d0*/  SYNCS.PHASECHK.TRANS64.TRYWAIT P0, [R0+URZ+0x88], R2 ;  /* 0x00008802000075a7 */ /* 0x00072600080011ff */
[----:B----4-:R-:W-:Y:S05]  /*57e0*/  @!P0 NANOSLEEP.SYNCS 0x989680 ;  /* 0x009896800000895d */ /* 0x010fea0003900000 */
[----:B------:R-:W4:Y:S02]  /*57f0*/  @!P0 SYNCS.PHASECHK.TRANS64 P0, [R0+URZ+0x88], R2 ;  /* 0x00008802000085a7 */ /* 0x000f2400080010ff */
[----:B-12-4-:R-:W-:Y:S05]  /*5800*/  @P0 EXIT ;  /* 0x000000000000094d */ /* 0x016fea0003800000 */
[----:B------:R-:W-:Y:S05]  /*5810*/  BRA `(.L_x_101) ;  /* 0xfffffffc00e87947 */ /* 0x000fea000383ffff */
.L_x_86:
[----:B------:R-:W-:-:S06]  /*5820*/  UISETP.GE.AND UP0, UPT, UR18, 0x4, UPT ;  /* 0x000000041200788c */ /* 0x000fcc000bf06270 */
[----:B------:R-:W-:-:S13]  /*5830*/  PLOP3.LUT P0, PT, PT, PT, UP0, 0x80, 0x8 ;  /* 0x000000000008781c */ /* 0x000fda0003f0f008 */
[----:B-1----:R-:W-:Y:S05]  /*5840*/  @!P0 EXIT ;  /* 0x000000000000894d */ /* 0x002fea0003800000 */
[----:B------:R-:W-:Y:S01]  /*5850*/  BAR.SYNC.DEFER_BLOCKING 0x6, 0xa0 ;  /* 0x0182800000007b1d */ /* 0x000fe20000010000 */
[C---:B------:R-:W-:Y:S01]  /*5860*/  IMAD.SHL.U32 R45, R60.reuse, 0x10, RZ ;  /* 0x000000103c2d7824 */ /* 0x040fe200078e00ff */
[C---:B------:R-:W-:Y:S01]  /*5870*/  SHF.L.U32 R3, R47.reuse, 0x15, RZ ;  /* 0x000000152f037819 */ /* 0x040fe200000006ff */
[C---:B------:R-:W-:Y:S02]  /*5880*/  IMAD.U32 R23, R60.reuse, 0x10000, RZ ;  /* 0x000100003c177824 */ /* 0x040fe400078e00ff */
[----:B------:R-:W-:Y:S02]  /*5890*/  HFMA2 R59, -RZ, RZ, 0, 5.9604644775390625e-08 ;  /* 0x00000001ff3b7431 */ /* 0x000fe400000001ff */
[----:B------:R-:W-:Y:S01]  /*58a0*/  IMAD.SHL.U32 R2, R60, 0x2, RZ ;  /* 0x000000023c027824 */ /* 0x000fe200078e00ff */
[----:B------:R-:W-:Y:S01]  /*58b0*/  UMOV UR43, 0x400 ;  /* 0x00000400002b7882 */ /* 0x000fe20000000000 */
[----:B------:R-:W1:Y:S01]  /*58c0*/  LDCU.64 UR4, c[0x0][0x890] ;  /* 0x00011200ff0477ac */ /* 0x000e620008000a00 */
[----:B------:R-:W2:Y:S01]  /*58d0*/  LDC.64 R42, c[0x0][0x8b0] ;  /* 0x00022c00ff2a7b82 */ /* 0x000ea20000000a00 */
[----:B------:R-:W-:Y:S01]  /*58e0*/  IMAD.SHL.U32 R6, R47, 0x200, RZ ;  /* 0x000002002f067824 */ /* 0x000fe200078e00ff */
[C---:B------:R-:W-:Y:S01]  /*58f0*/  LOP3.LUT R7, R45.reuse, 0x40, RZ, 0xc0, !PT ;  /* 0x000000402d077812 */ /* 0x040fe200078ec0ff */
[----:B------:R-:W-:Y:S01]  /*5900*/  ULEA UR43, UR47, UR43, 0x18 ;  /* 0x0000002b2f2b7291 */ /* 0x000fe2000f8ec0ff */
[----:B------:R-:W-:Y:S01]  /*5910*/  LOP3.LUT R44, R45, 0x5b0, RZ, 0xc0, !PT ;  /* 0x000005b02d2c7812 */ /* 0x000fe200078ec0ff */
[----:B------:R-:W-:Y:S01]  /*5920*/  IMAD.MOV.U32 R22, RZ, RZ, RZ ;  /* 0x000000ffff167224 */ /* 0x000fe200078e00ff */
[----:B------:R-:W-:Y:S01]  /*5930*/  LOP3.LUT R3, R3, 0x200000, RZ, 0xc0, !PT ;  /* 0x0020000003037812 */ /* 0x000fe200078ec0ff */
[----:B------:R-:W-:Y:S01]  /*5940*/  IMAD.MOV.U32 R58, RZ, RZ, RZ ;  /* 0x000000ffff3a7224 */ /* 0x000fe200078e00ff */
[----:B------:R-:W3:Y:S01]  /*5950*/  LDC.64 R40, c[0x0][0x8a8] ;  /* 0x00022a00ff287b82 */ /* 0x000ee20000000a00 */
[----:B------:R-:W-:Y:S01]  /*5960*/  LOP3.LUT R2, R7, 0x8, R2, 0xf8, !PT ;  /* 0x0000000807027812 */ /* 0x000fe200078ef802 */
[----:B------:R-:W-:Y:S01]  /*5970*/  IMAD.MOV.U32 R55, RZ, RZ, RZ ;  /* 0x000000ffff377224 */ /* 0x000fe200078e00ff */
[----:B------:R-:W-:Y:S01]  /*5980*/  LOP3.LUT R44, R44, 0x200, R6, 0xf8, !PT ;  /* 0x000002002c2c7812 */ /* 0x000fe200078ef806 */
[----:B------:R-:W4:Y:S01]  /*5990*/  LDCU UR60, c[0x0][0x370] ;  /* 0x00006e00ff3c77ac */ /* 0x000f220008000800 */
[----:B------:R-:W-:-:S02]  /*59a0*/  LOP3.LUT R23, R3, 0x400000, R23, 0xf8, !PT ;  /* 0x0040000003177812 */ /* 0x000fc400078ef817 */
[----:B------:R-:W-:Y:S01]  /*59b0*/  LOP3.LUT P0, RZ, R45, 0x40, RZ, 0xc0, !PT ;  /* 0x000000402dff7812 */ /* 0x000fe2000780c0ff */
[----:B------:R-:W4:Y:S01]  /*59c0*/  LDS R0, [UR43+0x150] ;  /* 0x0001502bff007984 */ /* 0x000f220008000800 */
[----:B-1----:R-:W-:Y:S01]  /*59d0*/  IMAD.U32 R49, RZ, RZ, UR4 ;  /* 0x00000004ff317e24 */ /* 0x002fe2000f8e00ff */
[----:B------:R-:W-:Y:S01]  /*59e0*/  UIADD3 UR4, UPT, UPT, UR43, 0x200, URZ ;  /* 0x000002002b047890 */ /* 0x000fe2000fffe0ff */
[----:B------:R-:W-:Y:S01]  /*59f0*/  LOP3.LUT R44, R44, R2, RZ, 0xfc, !PT ;  /* 0x000000022c2c7212 */ /* 0x000fe200078efcff */
[----:B------:R-:W-:Y:S01]  /*5a00*/  IMAD.U32 R48, RZ, RZ, UR5 ;  /* 0x00000005ff307e24 */ /* 0x000fe2000f8e00ff */
[----:B------:R-:W-:Y:S01]  /*5a10*/  P2R R2, PR, RZ, 0x1 ;  /* 0x00000001ff027803 */ /* 0x000fe20000000000 */
[----:B------:R-:W1:Y:S01]  /*5a20*/  LDCU UR42, c[0x0][0xb0c] ;  /* 0x00016180ff2a77ac */ /* 0x000e620008000800 */
[----:B------:R-:W-:Y:S01]  /*5a30*/  LOP3.LUT R60, R60, 0x60, RZ, 0xc0, !PT ;  /* 0x000000603c3c7812 */ /* 0x000fe200078ec0ff */
[----:B------:R-:W-:Y:S01]  /*5a40*/  IMAD.U32 R52, RZ, RZ, UR4 ;  /* 0x00000004ff347e24 */ /* 0x000fe2000f8e00ff */
[----:B------:R-:W-:Y:S01]  /*5a50*/  MOV R57, RZ ;  /* 0x000000ff00397202 */ /* 0x000fe20000000f00 */
[----:B------:R-:W1:Y:S01]  /*5a60*/  LDCU UR39, c[0x0][0xb30] ;  /* 0x00016600ff2777ac */ /* 0x000e620008000800 */
[----:B------:R-:W1:Y:S01]  /*5a70*/  LDCU.64 UR54, c[0x0][0x888] ;  /* 0x00011100ff3677ac */ /* 0x000e620008000a00 */
[----:B------:R-:W1:Y:S01]  /*5a80*/  LDCU.64 UR40, c[0x0][0xb28] ;  /* 0x00016500ff2877ac */ /* 0x000e620008000a00 */
[----:B------:R-:W1:Y:S01]  /*5a90*/  LDCU.128 UR56, c[0x0][0xb10] ;  /* 0x00016200ff3877ac */ /* 0x000e620008000c00 */
[----:B------:R-:W1:Y:S01]  /*5aa0*/  LDCU UR53, c[0x0][0x374] ;  /* 0x00006e80ff3577ac */ /* 0x000e620008000800 */
[----:B------:R-:W-:Y:S01]  /*5ab0*/  UMOV UR52, URZ ;  /* 0x000000ff00347c82 */ /* 0x000fe20008000000 */
[----:B------:R-:W-:Y:S01]  /*5ac0*/  UMOV UR46, URZ ;  /* 0x000000ff002e7c82 */ /* 0x000fe20008000000 */
[----:B-1234-:R-:W-:-:S07]  /*5ad0*/  IMAD.IADD R23, R0, 0x1, R23 ;  /* 0x0000000100177824 */ /* 0x01efce00078e0217 */
.L_x_145:
[----:B------:R-:W-:Y:S02]  /*5ae0*/  LEA R3, R55, UR43, 0x3 ;  /* 0x0000002b37037c11 */ /* 0x000fe4000f8e18ff */
[----:B------:R-:W-:Y:S02]  /*5af0*/  SHF.L.U32 R0, R57, 0x1f, RZ ;  /* 0x0000001f39007819 */ /* 0x000fe400000006ff */
[----:B-1----:R-:W-:Y:S02]  /*5b00*/  LEA R4, R55, UR43, 0x4 ;  /* 0x0000002b37047c11 */ /* 0x002fe4000f8e20ff */
[----:B------:R-:W1:Y:S02]  /*5b10*/  SYNCS.PHASECHK.TRANS64.TRYWAIT P0, [R3+URZ+0xa0], R0 ;  /* 0x0000a000030075a7 */ /* 0x000e6400080011ff */
[----:B-1----:R-:W-:Y:S05]  /*5b20*/  @!P0 BRA `(.L_x_102) ;  /* 0x0000003c00d48947 */ /* 0x002fea0003800000 */
.L_x_198:
        /* <DEDUP_REMOVED lines=8> */
[----:B--2---:R-:W-:Y:S11]  /*5bb0*/  LOP3.LUT P0, RZ, R6, 0x1, RZ, 0xc0, !PT ;  /* 0x0000000106ff7812 */ /* 0x004ff6000780c0ff */
[----:B------:R-:W-:Y:S02]  /*5bc0*/  @!UPT UIADD3 URZ, UPT, UPT, URZ, URZ, URZ ;  /* 0x000000fffffff290 */ /* 0x000fe4000fffe0ff */
[----:B---3--:R-:W-:Y:S01]  /*5bd0*/  VOTEU.ANY UP1, P0 ;  /* 0x0000000000ff7886 */ /* 0x008fe20000020100 */
[----:B------:R-:W-:Y:S01]  /*5be0*/  PLOP3.LUT P0, PT, PT, PT, UP1, 0x80, 0x8 ;  /* 0x000000000008781c */ /* 0x000fe20003f0f018 */
[----:B------:R-:W-:Y:S11]  /*5bf0*/  UP2UR UR62, UPR, URZ, 0x2 ;  /* 0x00000002ff3e7883 */ /* 0x000ff60008000000 */
[----:B------:R-:W-:Y:S01]  /*5c00*/  @!UPT UIADD3 URZ, UPT, UPT, URZ, URZ, URZ ;  /* 0x000000fffffff290 */ /* 0x000fe2000fffe0ff */
[----:B-1----:R-:W-:Y:S02]  /*5c10*/  @P0 SHF.R.U32.HI R0, RZ, 0x10, R5 ;  /* 0x00000010ff000819 */ /* 0x002fe40000011605 */
        /* <DEDUP_REMOVED lines=12> */
[----:B------:R-:W2:Y:S01]  /*5ce0*/  LDCU UR12, c[0x0][0xb20] ;  /* 0x00016400ff0c77ac */ /* 0x000ea20008000800 */
[----:B------:R-:W-:Y:S02]  /*5cf0*/  UIMAD.WIDE.U32 UR4, UR53, UR59, URZ ;  /* 0x0000003b350472a5 */ /* 0x000fe4000f8e00ff */
[----:B------:R-:W-:Y:S02]  /*5d00*/  UIMAD.WIDE.U32 UR6, UR60, UR56, URZ ;  /* 0x000000383c0672a5 */ /* 0x000fe4000f8e00ff */
[----:B------:R-:W-:Y:S02]  /*5d10*/  UISETP.NE.AND UP0, UPT, UR58, 0x1, UPT ;  /* 0x000000013a00788c */ /* 0x000fe4000bf05270 */
[----:B------:R-:W-:Y:S02]  /*5d20*/  UIMAD.WIDE.U32 UR8, UR37, UR59, URZ ;  /* 0x0000003b250872a5 */ /* 0x000fe4000f8e00ff */
[----:B------:R-:W-:Y:S02]  /*5d30*/  UIMAD.WIDE.U32 UR10, UR38, UR56, URZ ;  /* 0x00000038260a72a5 */ /* 0x000fe4000f8e00ff */
[----:B------:R-:W-:Y:S02]  /*5d40*/  UISETP.NE.AND UP1, UPT, UR42, 0x1, UPT ;  /* 0x000000012a00788c */ /* 0x000fe4000bf25270 */
[----:B------:R-:W-:Y:S01]  /*5d50*/  UISETP.NE.AND UP2, UPT, UR45, 0x1, UPT ;  /* 0x000000012d00788c */ /* 0x000fe2000bf45270 */
[----:B------:R-:W-:Y:S02]  /*5d60*/  UMOV UR4, UR5 ;  /* 0x0000000500047c82 */ /* 0x000fe40008000000 */
[----:B--2---:R-:W-:Y:S03]  /*5d70*/  USHF.R.U32.HI UR5, URZ, UR12, UR4 ;  /* 0x0000000cff057299 */ /* 0x004fe60008011604 */
[----:B------:R-:W-:Y:S02]  /*5d80*/  UMOV UR4, UR7 ;  /* 0x0000000700047c82 */ /* 0x000fe40008000000 */
[----:B------:R-:W-:Y:S02]  /*5d90*/  USHF.R.U32.HI UR7, URZ, UR57, UR4 ;  /* 0x00000039ff077299 */ /* 0x000fe40008011604 */
[----:B------:R-:W-:Y:S02]  /*5da0*/  USEL UR4, UR53, UR5, !UP0 ;  /* 0x0000000535047287 */ /* 0x000fe4000c000000 */
[----:B------:R-:W-:Y:S01]  /*5db0*/  USEL UR7, UR60, UR7, !UP1 ;  /* 0x000000073c077287 */ /* 0x000fe2000c800000 */
[----:B------:R-:W-:Y:S01]  /*5dc0*/  UMOV UR5, UR9 ;  /* 0x0000000900057c82 */ /* 0x000fe20008000000 */
[----:B------:R-:W-:Y:S02]  /*5dd0*/  UIMAD.WIDE.U32 UR8, UR4, UR40, URZ ;  /* 0x00000028040872a5 */ /* 0x000fe4000f8e00ff */
[----:B------:R-:W-:Y:S03]  /*5de0*/  USHF.R.U32.HI UR6, URZ, UR12, UR5 ;  /* 0x0000000cff067299 */ /* 0x000fe60008011605 */
[----:B------:R-:W-:Y:S01]  /*5df0*/  UMOV UR5, UR11 ;  /* 0x0000000b00057c82 */ /* 0x000fe20008000000 */
[----:B------:R-:W-:Y:S02]  /*5e00*/  UIMAD.WIDE.U32 UR10, UR7, UR40, URZ ;  /* 0x00000028070a72a5 */ /* 0x000fe4000f8e00ff */
[----:B------:R-:W-:Y:S02]  /*5e10*/  USHF.R.U32.HI UR12, URZ, UR57, UR5 ;  /* 0x00000039ff0c7299 */ /* 0x000fe40008011605 */
[----:B------:R-:W-:Y:S01]  /*5e20*/  USEL UR6, UR37, UR6, !UP0 ;  /* 0x0000000625067287 */ /* 0x000fe2000c000000 */
[----:B------:R-:W-:Y:S02]  /*5e30*/  UMOV UR5, UR9 ;  /* 0x0000000900057c82 */ /* 0x000fe40008000000 */
[----:B------:R-:W-:Y:S01]  /*5e40*/  UMOV UR10, UR11 ;  /* 0x0000000b000a7c82 */ /* 0x000fe20008000000 */
[----:B------:R-:W-:Y:S02]  /*5e50*/  @UP2 USHF.R.U32.HI UR4, URZ, UR41, UR5 ;  /* 0x00000029ff042299 */ /* 0x000fe40008011605 */
[----:B------:R-:W-:Y:S02]  /*5e60*/  @UP2 USHF.R.U32.HI UR7, URZ, UR41, UR10 ;  /* 0x00000029ff072299 */ /* 0x000fe4000801160a */
[----:B------:R-:W-:Y:S02]  /*5e70*/  UIMAD UR4, UR45, UR4, URZ ;  /* 0x000000042d0472a4 */ /* 0x000fe4000f8e02ff */
[----:B------:R-:W-:Y:S02]  /*5e80*/  UIMAD.WIDE.U32 UR10, UR6, UR40, URZ ;  /* 0x00000028060a72a5 */ /* 0x000fe4000f8e00ff */
[----:B------:R-:W-:Y:S02]  /*5e90*/  USEL UR5, UR38, UR12, !UP1 ;  /* 0x0000000c26057287 */ /* 0x000fe4000c800000 */
[----:B------:R-:W-:Y:S02]  /*5ea0*/  UIMAD UR8, UR45, UR7, URZ ;  /* 0x000000072d0872a4 */ /* 0x000fe4000f8e02ff */
[----:B------:R-:W-:Y:S03]  /*5eb0*/  UISETP.GE.AND UP0, UPT, UR6, UR4, UPT ;  /* 0x000000040600728c */ /* 0x000fe6000bf06270 */
[----:B------:R-:W-:Y:S01]  /*5ec0*/  UMOV UR4, UR11 ;  /* 0x0000000b00047c82 */ /* 0x000fe20008000000 */
[----:B------:R-:W-:Y:S02]  /*5ed0*/  UISETP.GE.OR UP0, UPT, UR5, UR8, UP0 ;  /* 0x000000080500728c */ /* 0x000fe40008706670 */
[----:B------:R-:W-:Y:S02]  /*5ee0*/  USHF.R.U32.HI UR4, URZ, UR41, UR4 ;  /* 0x00000029ff047299 */ /* 0x000fe40008011604 */
[----:B------:R-:W-:Y:S02]  /*5ef0*/  UIMAD.WIDE.U32 UR8, UR5, UR40, URZ ;  /* 0x00000028050872a5 */ /* 0x000fe4000f8e00ff */
[----:B------:R-:W-:Y:S02]  /*5f00*/  USEL UR11, UR6, UR4, !UP2 ;  /* 0x00000004060b7287 */ /* 0x000fe4000d000000 */
[----:B------:R-:W-:Y:S02]  /*5f10*/  UIADD3 UR8, UPT, UPT, -UR5, URZ, URZ ;  /* 0x000000ff05087290 */ /* 0x000fe4000fffe1ff */
[----:B------:R-:W-:Y:S01]  /*5f20*/  UIADD3 UR10, UPT, UPT, -UR11, URZ, URZ ;  /* 0x000000ff0b0a7290 */ /* 0x000fe2000fffe1ff */
[----:B------:R-:W-:Y:S01]  /*5f30*/  @!UP0 UMOV UR4, UR9 ;  /* 0x0000000900048c82 */ /* 0x000fe20008000000 */
[----:B------:R-:W-:Y:S02]  /*5f40*/  UIADD3 UR9, UPT, UPT, -UR6, URZ, URZ ;  /* 0x000000ff06097290 */ /* 0x000fe4000fffe1ff */
[----:B------:R-:W-:Y:S02]  /*5f50*/  @!UP0 USHF.R.U32.HI UR4, URZ, UR41, UR4 ;  /* 0x00000029ff048299 */ /* 0x000fe40008011604 */
[----:B------:R-:W-:Y:S02]  /*5f60*/  UIMAD UR10, UR45, UR10, UR6 ;  /* 0x0000000a2d0a72a4 */ /* 0x000fe4000f8e0206 */
[----:B------:R-:W-:Y:S04]  /*5f70*/  @!UP0 USEL UR4, UR5, UR4, !UP2 ;  /* 0x0000000405048287 */ /* 0x000fe8000d000000 */
[----:B------:R-:W-:Y:S02]  /*5f80*/  @!UP0 UIMAD UR10, UR7, UR10, UR4 ;  /* 0x0000000a070a82a4 */ /* 0x000fe4000f8e0204 */
[----:B------:R-:W-:Y:S02]  /*5f90*/  @!UP0 UIADD3 UR11, UPT, UPT, UR11, -UR4, URZ ;  /* 0x800000040b0b8290 */ /* 0x000fe4000fffe0ff */
[----:B------:R-:W-:Y:S02]  /*5fa0*/  UIMAD UR7, UR42, UR8, UR38 ;  /* 0x000000082a0772a4 */ /* 0x000fe4000f8e0226 */
[----:B------:R-:W-:Y:S02]  /*5fb0*/  @!UP0 UIMAD UR6, UR11, UR45, UR5 ;  /* 0x0000002d0b0682a4 */ /* 0x000fe4000f8e0205 */
[----:B------:R-:W-:Y:S01]  /*5fc0*/  UIMAD UR4, UR58, UR9, UR37 ;  /* 0x000000093a0472a4 */ /* 0x000fe2000f8e0225 */
[----:B------:R-:W-:Y:S02]  /*5fd0*/  @!UP0 UMOV UR5, UR10 ;  /* 0x0000000a00058c82 */ /* 0x000fe40008000000 */
[----:B------:R-:W-:Y:S02]  /*5fe0*/  UIMAD UR38, UR5, UR42, UR7 ;  /* 0x0000002a052672a4 */ /* 0x000fe4000f8e0207 */
[----:B------:R-:W-:Y:S11]  /*5ff0*/  UIMAD UR37, UR6, UR58, UR4 ;  /* 0x0000003a062572a4 */ /* 0x000ff6000f8e0204 */
[----:B------:R-:W-:Y:S01]  /*6000*/  @!UPT UIADD3 URZ, UPT, UPT, URZ, URZ, URZ ;  /* 0x000000fffffff290 */ /* 0x000fe2000fffe0ff */
.L_x_103:
[----:B------:R-:W-:Y:S01]  /*6010*/  UISETP.NE.AND UP0, UPT, UR39, 0x1, UPT ;  /* 0x000000012700788c */ /* 0x000fe2000bf05270 */
[----:B------:R-:W-:Y:S01]  /*6020*/  LOP3.LUT P0, RZ, R52, 0x90, RZ, 0xc0, !PT ;  /* 0x0000009034ff7812 */ /* 0x000fe2000780c0ff */
[----:B------:R-:W-:Y:S01]  /*6030*/  USHF.L.U32 UR50, UR31, 0x6, URZ ;  /* 0x000000061f327899 */ /* 0x000fe200080006ff */
[----:B------:R-:W-:Y:S01]  /*6040*/  BSSY.RECONVERGENT B6, `(.L_x_104) ;  /* 0x0000034000067945 */ /* 0x000fe20003800200 */
[----:B------:R-:W-:Y:S01]  /*6050*/  USHF.L.U32 UR49, UR30, 0x7, URZ ;  /* 0x000000071e317899 */ /* 0x000fe200080006ff */
[----:B------:R-:W-:Y:S06]  /*6060*/  IADD3 R55, PT, PT, R55, 0x1, RZ ;  /* 0x0000000137377810 */ /* 0x000fec0007ffe0ff */
[----:B------:R-:W2:Y:S01]  /*6070*/  @!UP0 LDCU.128 UR12, c[0x0][0xb10] ;  /* 0x00016200ff0c87ac */ /* 0x000ea20008000c00 */
[----:B------:R-:W3:Y:S01]  /*6080*/  @!UP0 LDCU UR5, c[0x0][0xb0c] ;  /* 0x00016180ff0587ac */ /* 0x000ee20008000800 */
[----:B------:R-:W4:Y:S01]  /*6090*/  @!UP0 LDCU UR10, c[0x0][0xb20] ;  /* 0x00016400ff0a87ac */ /* 0x000f220008000800 */
[----:B--2---:R-:W-:Y:S02]  /*60a0*/  UIMAD.WIDE.U32 UR8, UR38, UR12, URZ ;  /* 0x0000000c260872a5 */ /* 0x004fe4000f8e00ff */
[----:B------:R-:W-:Y:S02]  /*60b0*/  UIMAD.WIDE.U32 UR6, UR37, UR15, URZ ;  /* 0x0000000f250672a5 */ /* 0x000fe4000f8e00ff */
[----:B------:R-:W-:Y:S03]  /*60c0*/  @!UP0 UISETP.NE.AND UP1, UPT, UR14, 0x1, UPT ;  /* 0x000000010e00888c */ /* 0x000fe6000bf25270 */
[----:B------:R-:W-:Y:S01]  /*60d0*/  @!UP0 UMOV UR4, UR9 ;  /* 0x0000000900048c82 */ /* 0x000fe20008000000 */
[----:B---3--:R-:W-:Y:S02]  /*60e0*/  @!UP0 UISETP.NE.AND UP2, UPT, UR5, 0x1, UPT ;  /* 0x000000010500888c */ /* 0x008fe4000bf45270 */
[----:B------:R-:W-:Y:S01]  /*60f0*/  @!UP0 USHF.R.U32.HI UR4, URZ, UR13, UR4 ;  /* 0x0000000dff048299 */ /* 0x000fe20008011604 */
[----:B------:R-:W-:Y:S02]  /*6100*/  @!UP0 UMOV UR6, UR7 ;  /* 0x0000000700068c82 */ /* 0x000fe40008000000 */
[----:B----4-:R-:W-:Y:S02]  /*6110*/  @!UP0 USHF.R.U32.HI UR6, URZ, UR10, UR6 ;  /* 0x0000000aff068299 */ /* 0x010fe40008011606 */
[----:B------:R-:W-:Y:S02]  /*6120*/  @!UP0 USEL UR7, UR38, UR4, !UP2 ;  /* 0x0000000426078287 */ /* 0x000fe4000d000000 */
[----:B------:R-:W-:Y:S04]  /*6130*/  @!UP0 USEL UR6, UR37, UR6, !UP1 ;  /* 0x0000000625068287 */ /* 0x000fe8000c800000 */
[----:B------:R-:W-:Y:S02]  /*6140*/  @!UP0 UIADD3 UR4, UPT, UPT, -UR7, UR6, URZ ;  /* 0x0000000607048290 */ /* 0x000fe4000fffe1ff */
[----:B------:R-:W-:Y:S02]  /*6150*/  @!UP0 UIADD3 UR6, UPT, UPT, UR7, -UR6, URZ ;  /* 0x8000000607068290 */ /* 0x000fe4000fffe0ff */
[----:B------:R-:W-:Y:S02]  /*6160*/  @!UP0 UIMAD UR38, UR4, UR5, UR38 ;  /* 0x00000005042682a4 */ /* 0x000fe4000f8e0226 */
[----:B------:R-:W-:Y:S01]  /*6170*/  @!UP0 UIMAD UR37, UR6, UR14, UR37 ;  /* 0x0000000e062582a4 */ /* 0x000fe2000f8e0225 */
[----:B------:R-:W-:Y:S11]  /*6180*/  @!P0 BRA `(.L_x_105) ;  /* 0x00000000007c8947 */ /* 0x000ff60003800000 */
[----:B------:R-:W2:Y:S01]  /*6190*/  LDCU.64 UR8, c[0x4][0x80] ;  /* 0x01001000ff0877ac */ /* 0x000ea20008000a00 */
[----:B------:R-:W-:Y:S01]  /*61a0*/  MOV R2, 0x0 ;  /* 0x0000000000027802 */ /* 0x000fe20000000f00 */
[----:B------:R-:W-:Y:S02]  /*61b0*/  HFMA2 R12, -RZ, RZ, 0, 5.9604644775390625e-08 ;  /* 0x00000001ff0c7431 */ /* 0x000fe400000001ff */
[----:B------:R-:W-:Y:S01]  /*61c0*/  IMAD.MOV.U32 R8, RZ, RZ, 0x70 ;  /* 0x00000070ff087424 */ /* 0x000fe200078e00ff */
[----:B------:R3:W4:Y:S01]  /*61d0*/  LDC.64 R14, c[0x4][R2] ;  /* 0x01000000020e7b82 */ /* 0x0007220000000a00 */
[----:B------:R-:W1:Y:S01]  /*61e0*/  LDCU.64 UR6, c[0x4][0x88] ;  /* 0x01001100ff0677ac */ /* 0x000e620008000a00 */
[----:B------:R-:W-:Y:S01]  /*61f0*/  IMAD.MOV.U32 R13, RZ, RZ, RZ ;  /* 0x000000ffff0d7224 */ /* 0x000fe200078e00ff */
[----:B------:R-:W1:Y:S01]  /*6200*/  LDCU.64 UR4, c[0x4][0x8] ;  /* 0x01000100ff0477ac */ /* 0x000e620008000a00 */
[----:B--2---:R-:W-:Y:S01]  /*6210*/  MOV R5, UR9 ;  /* 0x0000000900057c02 */ /* 0x004fe20008000f00 */
[----:B------:R-:W-:Y:S01]  /*6220*/  IMAD.U32 R4, RZ, RZ, UR8 ;  /* 0x00000008ff047e24 */ /* 0x000fe2000f8e00ff */
[----:B-1----:R-:W-:Y:S01]  /*6230*/  MOV R7, UR7 ;  /* 0x0000000700077c02 */ /* 0x002fe20008000f00 */
[----:B------:R-:W-:Y:S01]  /*6240*/  IMAD.U32 R6, RZ, RZ, UR6 ;  /* 0x00000006ff067e24 */ /* 0x000fe2000f8e00ff */
[----:B------:R-:W-:Y:S01]  /*6250*/  MOV R11, UR5 ;  /* 0x00000005000b7c02 */ /* 0x000fe20008000f00 */
[----:B------:R-:W-:Y:S02]  /*6260*/  IMAD.U32 R10, RZ, RZ, UR4 ;  /* 0x00000004ff0a7e24 */ /* 0x000fe4000f8e00ff */
[----:B------:R-:W-:Y:S07]  /*6270*/  LEPC R20, `(.L_x_106) ;  /* 0x000000001014794e */ /* 0x000fee0000000000 */
[----:B---345:R-:W-:Y:S05]  /*6280*/  CALL.ABS.NOINC R14 ;  /* 0x000000000e007343 */ /* 0x038fea0003c00000 */
.L_x_106:
[----:B------:R-:W1:Y:S01]  /*6290*/  LDCU.64 UR8, c[0x4][0x80] ;  /* 0x01001000ff0877ac */ /* 0x000e620008000a00 */
[----:B------:R-:W2:Y:S01]  /*62a0*/  LDC.64 R2, c[0x4][R2] ;  /* 0x0100000002027b82 */ /* 0x000ea20000000a00 */
[----:B------:R-:W-:Y:S02]  /*62b0*/  HFMA2 R12, -RZ, RZ, 0, 5.9604644775390625e-08 ;  /* 0x00000001ff0c7431 */ /* 0x000fe400000001ff */
[----:B------:R-:W-:Y:S02]  /*62c0*/  IMAD.MOV.U32 R8, RZ, RZ, 0x70 ;  /* 0x00000070ff087424 */ /* 0x000fe400078e00ff */
[----:B------:R-:W-:Y:S01]  /*62d0*/  IMAD.MOV.U32 R13, RZ, RZ, RZ ;  /* 0x000000ffff0d7224 */ /* 0x000fe200078e00ff */
[----:B------:R-:W3:Y:S01]  /*62e0*/  LDCU.64 UR6, c[0x4][0x88] ;  /* 0x01001100ff0677ac */ /* 0x000ee20008000a00 */
[----:B------:R-:W4:Y:S01]  /*62f0*/  LDCU.64 UR4, c[0x4][0x8] ;  /* 0x01000100ff0477ac */ /* 0x000f220008000a00 */
[----:B-1----:R-:W-:Y:S02]  /*6300*/  MOV R4, UR8 ;  /* 0x0000000800047c02 */ /* 0x002fe40008000f00 */
[----:B------:R-:W-:Y:S02]  /*6310*/  MOV R5, UR9 ;  /* 0x0000000900057c02 */ /* 0x000fe40008000f00 */
[----:B---3--:R-:W-:Y:S01]  /*6320*/  MOV R7, UR7 ;  /* 0x0000000700077c02 */ /* 0x008fe20008000f00 */
[----:B------:R-:W-:Y:S01]  /*6330*/  IMAD.U32 R6, RZ, RZ, UR6 ;  /* 0x00000006ff067e24 */ /* 0x000fe2000f8e00ff */
[----:B----4-:R-:W-:Y:S01]  /*6340*/  MOV R11, UR5 ;  /* 0x00000005000b7c02 */ /* 0x010fe20008000f00 */
[----:B------:R-:W-:Y:S02]  /*6350*/  IMAD.U32 R10, RZ, RZ, UR4 ;  /* 0x00000004ff0a7e24 */ /* 0x000fe4000f8e00ff */
[----:B------:R-:W-:Y:S07]  /*6360*/  LEPC R20, `(.L_x_105) ;  /* 0x000000001014794e */ /* 0x000fee0000000000 */
[----:B--2---:R-:W-:Y:S05]  /*6370*/  CALL.ABS.NOINC R2 ;  /* 0x0000000002007343 */ /* 0x004fea0003c00000 */
.L_x_105:
[----:B------:R-:W-:Y:S05]  /*6380*/  BSYNC.RECONVERGENT B6 ;  /* 0x0000000000067941 */ /* 0x000fea0003800200 */
.L_x_104:
[----:B------:R-:W-:Y:S02]  /*6390*/  R2UR UR6, R51 ;  /* 0x00000000330672ca */ /* 0x000fe400000e0000 */
[----:B------:R-:W-:Y:S02]  /*63a0*/  R2UR UR5, R49 ;  /* 0x00000000310572ca */ /* 0x000fe400000e0000 */
[----:B------:R-:W-:Y:S02]  /*63b0*/  R2UR UR4, R48 ;  /* 0x00000000300472ca */ /* 0x000fe400000e0000 */
[----:B------:R-:W-:Y:S02]  /*63c0*/  ISETP.NE.U32.AND P4, PT, R42, RZ, PT ;  /* 0x000000ff2a00720c */ /* 0x000fe40003f85070 */
[----:B------:R-:W-:Y:S02]  /*63d0*/  ISETP.NE.U32.AND P2, PT, RZ, UR54, PT ;  /* 0x00000036ff007c0c */ /* 0x000fe4000bf45070 */
[----:B------:R-:W-:Y:S02]  /*63e0*/  ISETP.NE.AND.EX P4, PT, R43, RZ, PT, P4 ;  /* 0x000000ff2b00720c */ /* 0x000fe40003f85340 */
[----:B------:R-:W-:Y:S01]  /*63f0*/  ISETP.NE.AND.EX P2, PT, RZ, UR55, PT, P2 ;  /* 0x00000037ff007c0c */ /* 0x000fe2000bf45320 */
[----:B------:R-:W-:Y:S02]  /*6400*/  UISETP.NE.AND UP2, UPT, UR6, URZ, UPT ;  /* 0x000000ff0600728c */ /* 0x000fe4000bf45270 */
[----:B------:R-:W-:Y:S04]  /*6410*/  UISETP.NE.U32.AND UP0, UPT, UR5, URZ, UPT ;  /* 0x000000ff0500728c */ /* 0x000fe8000bf05070 */
[----:B------:R-:W-:Y:S01]  /*6420*/  UISETP.NE.AND.EX UP1, UPT, UR4, URZ, UPT, UP0 ;  /* 0x000000ff0400728c */ /* 0x000fe2000bf25300 */
[----:B------:R-:W-:Y:S01]  /*6430*/  PLOP3.LUT P1, PT, PT, PT, UP2, 0x80, 0x8 ;  /* 0x000000000008781c */ /* 0x000fe20003f2f028 */
[----:B------:R-:W-:Y:S03]  /*6440*/  UPLOP3.LUT UP0, UPT, UPT, UPT, UPT, 0x40, 0x4 ;  /* 0x000000000004789c */ /* 0x000fe60003f0e870 */
[----:B------:R-:W-:Y:S06]  /*6450*/  @UP2 UPLOP3.LUT UP0, UPT, UPT, UPT, UP1, 0x80, 0x8 ;  /* 0x000000000008289c */ /* 0x000fec0003f0f010 */
[----:B------:R-:W-:Y:S01]  /*6460*/  PLOP3.LUT P0, PT, PT, PT, UP0, 0x80, 0x8 ;  /* 0x000000000008781c */ /* 0x000fe20003f0f008 */
[----:B------:R-:W-:Y:S01]  /*6470*/  @!UPT UIADD3 URZ, UPT, UPT, URZ, URZ, URZ ;  /* 0x000000fffffff290 */ /* 0x000fe2000fffe0ff */
[----:B------:R-:W-:Y:S11]  /*6480*/  BRA.U !UP1, `(.L_x_107) ;  /* 0x0000000109407547 */ /* 0x000ff6000b800000 */
[----:B------:R-:W-:Y:S01]  /*6490*/  UISETP.NE.U32.AND UP0, UPT, UR54, URZ, UPT ;  /* 0x000000ff3600728c */ /* 0x000fe2000bf05070 */
[----:B------:R-:W-:Y:S01]  /*64a0*/  R2UR UR6, R49 ;  /* 0x00000000310672ca */ /* 0x000fe200000e0000 */
[----:B------:R-:W2:Y:S01]  /*64b0*/  LDCU.64 UR8, c[0x0][0x358] ;  /* 0x00006b00ff0877ac */ /* 0x000ea20008000a00 */
[----:B------:R-:W-:Y:S02]  /*64c0*/  HFMA2 R46, -RZ, RZ, 0, 5.9604644775390625e-08 ;  /* 0x00000001ff2e7431 */ /* 0x000fe400000001ff */
[----:B-1----:R-:W-:Y:S01]  /*64d0*/  IMAD.MOV.U32 R0, RZ, RZ, 0x1 ;  /* 0x00000001ff007424 */ /* 0x002fe200078e00ff */
[----:B------:R-:W-:Y:S06]  /*64e0*/  UISETP.NE.AND.EX UP0, UPT, UR55, URZ, UPT, UP0 ;  /* 0x000000ff3700728c */ /* 0x000fec000bf05300 */
[----:B------:R-:W-:Y:S05]  /*64f0*/  PLOP3.LUT P3, PT, PT, PT, UP0, 0x80, 0x8 ;  /* 0x000000000008781c */ /* 0x000fea0003f6f008 */
[----:B------:R-:W1:Y:S01]  /*6500*/  @UP0 LDCU.64 UR4, c[0x0][0x888] ;  /* 0x00011100ff0407ac */ /* 0x000e620008000a00 */
[----:B------:R-:W-:Y:S07]  /*6510*/  @UP0 UIMAD UR6, UR36, UR6, URZ ;  /* 0x00000006240602a4 */ /* 0x000fee000f8e02ff */
[----:B------:R-:W-:Y:S01]  /*6520*/  @!P3 PRMT R46, R0, 0x7610, R46 ;  /* 0x00007610002eb816 */ /* 0x000fe2000000002e */
[----:B-1----:R-:W-:Y:S06]  /*6530*/  @UP0 UIMAD.WIDE UR4, UR6, 0x4, UR4 ;  /* 0x00000004060408a5 */ /* 0x002fec000f8e0204 */
[----:B------:R-:W-:Y:S02]  /*6540*/  IMAD.U32 R2, RZ, RZ, UR4 ;  /* 0x00000004ff027e24 */ /* 0x000fe4000f8e00ff */
[----:B------:R-:W-:Y:S03]  /*6550*/  IMAD.U32 R3, RZ, RZ, UR5 ;  /* 0x00000005ff037e24 */ /* 0x000fe6000f8e00ff */
[----:B------:R-:W1:Y:S02]  /*6560*/  @!UP0 LDCU UR4, c[0x0][0x880] ;  /* 0x00011000ff0487ac */ /* 0x000e640008000800 */
[----:B--2--5:R2:W5:Y:S02]  /*6570*/  @P3 LDG.E R27, desc[UR8][R2.64] ;  /* 0x00000008021b3981 */ /* 0x024564000c1e1900 */
[----:B-12---:R-:W-:Y:S02]  /*6580*/  @!P3 MOV R27, UR4 ;  /* 0x00000004001bbc02 */ /* 0x006fe40008000f00 */
.L_x_107:
[----:B------:R-:W-:Y:S05]  /*6590*/  @!P4 BRA `(.L_x_108) ;  /* 0x000000000024c947 */ /* 0x000fea0003800000 */
[----:B------:R-:W-:Y:S01]  /*65a0*/  ISETP.NE.U32.AND P3, PT, R40, RZ, PT ;  /* 0x000000ff2800720c */ /* 0x000fe20003f65070 */
[----:B------:R-:W2:Y:S03]  /*65b0*/  LDCU.64 UR4, c[0x0][0x358] ;  /* 0x00006b00ff0477ac */ /* 0x000ea60008000a00 */
[----:B------:R-:W-:Y:S11]  /*65c0*/  ISETP.NE.AND.EX P3, PT, R41, RZ, PT, P3 ;  /* 0x000000ff2900720c */ /* 0x000ff60003f65330 */
[----:B------:R-:W-:Y:S02]  /*65d0*/  @!UPT UIADD3 URZ, UPT, UPT, URZ, URZ, URZ ;  /* 0x000000fffffff290 */ /* 0x000fe4000fffe0ff */
[----:B------:R-:W3:Y:S01]  /*65e0*/  @P3 LDC.64 R2, c[0x0][0x8a8] ;  /* 0x00022a00ff023b82 */ /* 0x000ee20000000a00 */
[----:B-1----:R-:W-:Y:S04]  /*65f0*/  @P3 IMAD R0, R42, UR36, RZ ;  /* 0x000000242a003c24 */ /* 0x002fe8000f8e02ff */
[----:B---3--:R-:W-:Y:S05]  /*6600*/  @P3 IMAD.WIDE R2, R0, 0x4, R2 ;  /* 0x0000000400023825 */ /* 0x008fea00078e0202 */
[----:B--2--5:R2:W5:Y:S02]  /*6610*/  @P3 LDG.E R24, desc[UR4][R2.64] ;  /* 0x0000000402183981 */ /* 0x024564000c1e1900 */
[----:B--2---:R-:W3:Y:S02]  /*6620*/  @!P3 LDC R24, c[0x0][0x8a0] ;  /* 0x00022800ff18bb82 */ /* 0x004ee40000000800 */
.L_x_108:
[----:B-----5:R-:W-:Y:S01]  /*6630*/  FSETP.NEU.AND P3, PT, R27, RZ, PT ;  /* 0x000000ff1b00720b */ /* 0x020fe20003f6d000 */
[----:B------:R-:W-:Y:S01]  /*6640*/  IMAD.SHL.U32 R56, R44, 0x2, RZ ;  /* 0x000000022c387824 */ /* 0x000fe200078e00ff */
[----:B------:R-:W-:Y:S01]  /*6650*/  SEL R3, RZ, 0xffffffff, P2 ;  /* 0xffffffffff037807 */ /* 0x000fe20001000000 */
[----:B------:R-:W-:Y:S01]  /*6660*/  BSSY B1, `(.L_x_109) ;  /* 0x0000034000017945 */ /* 0x000fe20003800000 */
[----:B------:R-:W-:Y:S01]  /*6670*/  @P1 LOP3.LUT P2, RZ, R46, 0xff, RZ, 0xc0, !PT ;  /* 0x000000ff2eff1812 */ /* 0x000fe2000784c0ff */
[----:B------:R-:W-:Y:S01]  /*6680*/  IMAD.MOV.U32 R63, RZ, RZ, 0x1 ;  /* 0x00000001ff3f7424 */ /* 0x000fe200078e00ff */
[----:B-1----:R-:W-:Y:S01]  /*6690*/  @P1 SEL R0, RZ, 0xffffffff, P3 ;  /* 0xffffffffff001807 */ /* 0x002fe20001800000 */
[C---:B------:R-:W-:Y:S01]  /*66a0*/  IMAD R25, R22.reuse, 0x40, R23 ;  /* 0x0000004016197824 */ /* 0x040fe200078e0217 */
[----:B------:R-:W-:Y:S01]  /*66b0*/  LOP3.LUT R59, R59, 0x1, RZ, 0x3c, !PT ;  /* 0x000000013b3b7812 */ /* 0x000fe200078e3cff */
[----:B------:R-:W-:Y:S01]  /*66c0*/  IMAD.MOV.U32 R26, RZ, RZ, RZ ;  /* 0x000000ffff1a7224 */ /* 0x000fe200078e00ff */
[C---:B------:R-:W-:Y:S02]  /*66d0*/  @P0 SEL R0, R3.reuse, R0, !P2 ;  /* 0x0000000003000207 */ /* 0x040fe40005000000 */
[----:B------:R-:W-:Y:S02]  /*66e0*/  CS2R R38, SRZ ;  /* 0x0000000000267805 */ /* 0x000fe4000001ff00 */
[----:B------:R-:W-:Y:S02]  /*66f0*/  LEA R53, R22, UR43, 0x3 ;  /* 0x0000002b16357c11 */ /* 0x000fe4000f8e18ff */
[----:B------:R-:W-:Y:S02]  /*6700*/  CS2R R36, SRZ ;  /* 0x0000000000247805 */ /* 0x000fe4000001ff00 */
[----:B------:R-:W-:Y:S02]  /*6710*/  @P1 LOP3.LUT R0, R0, 0x1, RZ, 0xc0, !PT ;  /* 0x0000000100001812 */ /* 0x000fe400078ec0ff */
[----:B------:R-:W-:Y:S02]  /*6720*/  CS2R R30, SRZ ;  /* 0x00000000001e7805 */ /* 0x000fe4000001ff00 */
[----:B------:R-:W-:Y:S02]  /*6730*/  PLOP3.LUT P2, PT, PT, PT, UP1, 0x80, 0x8 ;  /* 0x000000000008781c */ /* 0x000fe40003f4f018 */
[----:B------:R-:W-:Y:S02]  /*6740*/  CS2R R28, SRZ ;  /* 0x00000000001c7805 */ /* 0x000fe4000001ff00 */
[----:B------:R-:W-:Y:S01]  /*6750*/  ISETP.NE.U32.OR P6, PT, R0, 0x1, !P1 ;  /* 0x000000010000780c */ /* 0x000fe20004fc5470 */
[----:B------:R-:W-:Y:S01]  /*6760*/  VIADD R62, R56, UR43 ;  /* 0x0000002b383e7c36 */ /* 0x000fe20008000000 */
[----:B------:R-:W-:Y:S02]  /*6770*/  LOP3.LUT P4, R54, R46, 0xff, RZ, 0xc0, !PT ;  /* 0x000000ff2e367812 */ /* 0x000fe4000788c0ff */
[----:B------:R-:W-:Y:S02]  /*6780*/  SEL R2, RZ, 0xffffffff, P3 ;  /* 0xffffffffff027807 */ /* 0x000fe40001800000 */
[----:B------:R-:W-:Y:S03]  /*6790*/  P2R R61, PR, RZ, 0x40 ;  /* 0x00000040ff3d7803 */ /* 0x000fe60000000000 */
[----:B------:R-:W-:Y:S04]  /*67a0*/  @P2 SEL R2, R3, R2, !P4 ;  /* 0x0000000203022207 */ /* 0x000fe80006000000 */
[----:B------:R-:W-:Y:S02]  /*67b0*/  @P6 SHF.L.U32 R0, R59, 0x1f, RZ ;  /* 0x0000001f3b006819 */ /* 0x000fe400000006ff */
[----:B------:R-:W-:Y:S02]  /*67c0*/  LOP3.LUT R2, R2, 0x1, RZ, 0xc0, !PT ;  /* 0x0000000102027812 */ /* 0x000fe400078ec0ff */
[----:B------:R1:W2:Y:S02]  /*67d0*/  @P6 SYNCS.PHASECHK.TRANS64.TRYWAIT P1, [UR43+0x50], R0 ;  /* 0x00005000ff0065a7 */ /* 0x0002a4000802112b */
[----:B------:R-:W-:Y:S04]  /*67e0*/  ISETP.NE.U32.AND P5, PT, R2, 0x1, PT ;  /* 0x000000010200780c */ /* 0x000fe80003fa5070 */
[----:B------:R-:W-:Y:S02]  /*67f0*/  P2R R64, PR, RZ, 0x20 ;  /* 0x00000020ff407803 */ /* 0x000fe40000000000 */
[----:B-1----:R-:W-:Y:S04]  /*6800*/  SHF.L.U32 R0, R58, 0x1f, RZ ;  /* 0x0000001f3a007819 */ /* 0x002fe800000006ff */
[----:B------:R1:W4:Y:S01]  /*6810*/  SYNCS.PHASECHK.TRANS64.TRYWAIT P0, [R53+URZ+0xc0], R0 ;  /* 0x0000c000350075a7 */ /* 0x00032200080011ff */
[----:B--2---:R-:W-:Y:S01]  /*6820*/  @P6 SEL R63, RZ, 0x1, !P1 ;  /* 0x00000001ff3f6807 */ /* 0x004fe20004800000 */
[----:B-1----:R-:W-:Y:S06]  /*6830*/  @!P6 BRA `(.L_x_110) ;  /* 0x000000000058e947 */ /* 0x002fec0003800000 */
[C---:B------:R-:W-:Y:S01]  /*6840*/  VIADD R2, R62.reuse, 0x200 ;  /* 0x000002003e027836 */ /* 0x040fe20000000000 */
[----:B------:R-:W-:Y:S01]  /*6850*/  LOP3.LUT P6, RZ, R45, 0x40, RZ, 0xc0, !PT ;  /* 0x000000402dff7812 */ /* 0x000fe200078cc0ff */
[----:B------:R-:W-:Y:S01]  /*6860*/  BSSY B0, `(.L_x_111) ;  /* 0x000000e000007945 */ /* 0x000fe20003800000 */
[----:B------:R-:W-:Y:S01]  /*6870*/  ISETP.NE.AND P2, PT, R63, RZ, PT ;  /* 0x000000ff3f00720c */ /* 0x000fe20003f45270 */
[----:B------:R-:W-:Y:S01]  /*6880*/  @P5 VIADD R4, R62, 0x210 ;  /* 0x000002103e045836 */ /* 0x000fe20000000000 */
[----:B------:R-:W-:Y:S01]  /*6890*/  PLOP3.LUT P1, PT, PT, PT, PT, 0x8, 0x80 ;  /* 0x000000000080781c */ /* 0x000fe20003f2e170 */
[----:B------:R-:W-:Y:S01]  /*68a0*/  IMAD.MOV.U32 R39, RZ, RZ, RZ ;  /* 0x000000ffff277224 */ /* 0x000fe200078e00ff */
[----:B------:R-:W-:Y:S02]  /*68b0*/  @P5 PLOP3.LUT P1, PT, P6, PT, PT, 0x80, 0x8 ;  /* 0x000000000008581c */ /* 0x000fe4000372f070 */
[----:B------:R-:W-:Y:S02]  /*68c0*/  CS2R R36, SRZ ;  /* 0x0000000000247805 */ /* 0x000fe4000001ff00 */
[----:B------:R-:W-:Y:S02]  /*68d0*/  CS2R R30, SRZ ;  /* 0x00000000001e7805 */ /* 0x000fe4000001ff00 */
[----:B------:R-:W-:Y:S07]  /*68e0*/  CS2R R28, SRZ ;  /* 0x00000000001c7805 */ /* 0x000fee000001ff00 */
[----:B------:R-:W-:Y:S01]  /*68f0*/  @P1 VIADD R4, R2, 0xfffffff0 ;  /* 0xfffffff002041836 */ /* 0x000fe20000000000 */
[----:B------:R-:W-:Y:S06]  /*6900*/  @P2 BRA `(.L_x_112) ;  /* 0x00000000000c2947 */ /* 0x000fec0003800000 */
[----:B------:R-:W-:Y:S04]  /*6910*/  SHF.L.U32 R3, R59, 0x1f, RZ ;  /* 0x0000001f3b037819 */ /* 0x000fe800000006ff */
[----:B------:R-:W1:Y:S02]  /*6920*/  SYNCS.PHASECHK.TRANS64.TRYWAIT P1, [UR43+0x50], R3 ;  /* 0x00005003ff0075a7 */ /* 0x000e64000802112b */
[----:B-1----:R-:W-:Y:S05]  /*6930*/  @!P1 BRA `(.L_x_113) ;  /* 0x0000003000649947 */ /* 0x002fea0003800000 */
.L_x_112:
[----:B------:R-:W-:Y:S05]  /*6940*/  BSYNC B0 ;  /* 0x0000000000007941 */ /* 0x000fea0003800000 */
.L_x_111:
[----:B------:R-:W-:Y:S01]  /*6950*/  ISETP.NE.AND P1, PT, R64, RZ, PT ;  /* 0x000000ff4000720c */ /* 0x000fe20003f25270 */
[----:B------:R-:W-:Y:S11]  /*6960*/  HFMA2 R26, -RZ, RZ, 0, 5.9604644775390625e-08 ;  /* 0x00000001ff1a7431 */ /* 0x000ff600000001ff */
[----:B------:R-:W-:Y:S01]  /*6970*/  @!UPT UIADD3 URZ, UPT, UPT, URZ, URZ, URZ ;  /* 0x000000fffffff290 */ /* 0x000fe2000fffe0ff */
[----:B------:R2:W1:Y:S04]  /*6980*/  @P1 LDS.128 R36, [R4] ;  /* 0x0000000004241984 */ /* 0x0004680000000c00 */
[----:B------:R2:W1:Y:S02]  /*6990*/  @P1 LDS.128 R28, [R56+UR43+0x200] ;  /* 0x0002002b381c1984 */ /* 0x0004640008000c00 */
.L_x_110:
[----:B------:R-:W-:Y:S05]  /*69a0*/  BSYNC B1 ;  /* 0x0000000000017941 */ /* 0x000fea0003800000 */
.L_x_109:
[----:B-1----:R-:W-:Y:S04]  /*69b0*/  SHF.R.U32.HI R2, RZ, 0x15, R25 ;  /* 0x00000015ff027819 */ /* 0x002fe80000011619 */
[----:B------:R-:W-:Y:S01]  /*69c0*/  LOP3.LUT P1, RZ, R2, 0x3, R47, 0x48, !PT ;  /* 0x0000000302ff7812 */ /* 0x000fe2000782482f */
[----:B------:R-:W-:Y:S01]  /*69d0*/  @!UPT UIADD3 URZ, UPT, UPT, URZ, URZ, URZ ;  /* 0x000000fffffff290 */ /* 0x000fe2000fffe0ff */
[----:B----4-:R-:W-:Y:S11]  /*69e0*/  @P0 BRA `(.L_x_114) ;  /* 0x0000000000080947 */ /* 0x010ff60003800000 */
[----:B------:R-:W1:Y:S02]  /*69f0*/  SYNCS.PHASECHK.TRANS64.TRYWAIT P0, [R53+URZ+0xc0], R0 ;  /* 0x0000c000350075a7 */ /* 0x000e6400080011ff */
[----:B-1----:R-:W-:Y:S05]  /*6a00*/  @!P0 BRA `(.L_x_115) ;  /* 0x0000003000488947 */ /* 0x002fea0003800000 */
.L_x_114:
[----:B------:R-:W-:Y:S05]  /*6a10*/  @!P1 BRA `(.L_x_116) ;  /* 0x0000000000409947 */ /* 0x000fea0003800000 */
[----:B------:R-:W4:Y:S01]  /*6a20*/  LDCU.64 UR8, c[0x4][0x70] ;  /* 0x01000e00ff0877ac */ /* 0x000f220008000a00 */
[----:B------:R-:W-:Y:S01]  /*6a30*/  MOV R3, 0x0 ;  /* 0x0000000000037802 */ /* 0x000fe20000000f00 */
[----:B------:R-:W-:Y:S02]  /*6a40*/  HFMA2 R12, -RZ, RZ, 0, 5.9604644775390625e-08 ;  /* 0x00000001ff0c7431 */ /* 0x000fe400000001ff */
[----:B------:R-:W-:Y:S02]  /*6a50*/  IMAD.MOV.U32 R8, RZ, RZ, 0x192 ;  /* 0x00000192ff087424 */ /* 0x000fe400078e00ff */
[----:B------:R-:W-:Y:S01]  /*6a60*/  IMAD.MOV.U32 R13, RZ, RZ, RZ ;  /* 0x000000ffff0d7224 */ /* 0x000fe200078e00ff */
[----:B------:R-:W5:Y:S01]  /*6a70*/  LDCU.64 UR6, c[0x4][0x78] ;  /* 0x01000f00ff0677ac */ /* 0x000f620008000a00 */
[----:B------:R-:W1:Y:S01]  /*6a80*/  LDC.64 R2, c[0x4][R3] ;  /* 0x0100000003027b82 */ /* 0x000e620000000a00 */
[----:B------:R-:W3:Y:S01]  /*6a90*/  LDCU.64 UR4, c[0x4][0x10] ;  /* 0x01000200ff0477ac */ /* 0x000ee20008000a00 */
[----:B----4-:R-:W-:Y:S01]  /*6aa0*/  MOV R5, UR9 ;  /* 0x0000000900057c02 */ /* 0x010fe20008000f00 */
[----:B--2---:R-:W-:Y:S01]  /*6ab0*/  IMAD.U32 R4, RZ, RZ, UR8 ;  /* 0x00000008ff047e24 */ /* 0x004fe2000f8e00ff */
[----:B-----5:R-:W-:Y:S01]  /*6ac0*/  MOV R7, UR7 ;  /* 0x0000000700077c02 */ /* 0x020fe20008000f00 */
[----:B------:R-:W-:Y:S01]  /*6ad0*/  IMAD.U32 R6, RZ, RZ, UR6 ;  /* 0x00000006ff067e24 */ /* 0x000fe2000f8e00ff */
[----:B---3--:R-:W-:Y:S01]  /*6ae0*/  MOV R11, UR5 ;  /* 0x00000005000b7c02 */ /* 0x008fe20008000f00 */
[----:B------:R-:W-:Y:S02]  /*6af0*/  IMAD.U32 R10, RZ, RZ, UR4 ;  /* 0x00000004ff0a7e24 */ /* 0x000fe4000f8e00ff */
[----:B------:R-:W-:Y:S07]  /*6b00*/  LEPC R20, `(.L_x_116) ;  /* 0x000000001014794e */ /* 0x000fee0000000000 */
[----:B-1----:R-:W-:Y:S05]  /*6b10*/  CALL.ABS.NOINC R2 ;  /* 0x0000000002007343 */ /* 0x002fea0003c00000 */
.L_x_116:
[----:B------:R-:W-:Y:S05]  /*6b20*/  WARPSYNC.ALL ;  /* 0x0000000000007948 */ /* 0x000fea0003800000 */
[----:B------:R-:W-:Y:S01]  /*6b30*/  R2UR UR4, R25 ;  /* 0x00000000190472ca */ /* 0x000fe200000e0000 */
[--C-:B------:R-:W-:Y:S01]  /*6b40*/  HADD2.F32 R3, -RZ, R28.reuse.H0_H0 ;  /* 0x2000001cff037230 */ /* 0x100fe20000004100 */
[----:B------:R-:W-:Y:S01]  /*6b50*/  MOV R65, 0x10 ;  /* 0x0000001000417802 */ /* 0x000fe20000000f00 */
[--C-:B------:R-:W-:Y:S01]  /*6b60*/  HADD2.F32 R20, -RZ, R29.reuse.H0_H0 ;  /* 0x2000001dff147230 */ /* 0x100fe20000004100 */
[----:B------:R-:W-:Y:S01]  /*6b70*/  LOP3.LUT P6, RZ, R45, 0x40, RZ, 0xc0, !PT ;  /* 0x000000402dff7812 */ /* 0x000fe200078cc0ff */
[----:B------:R-:W-:Y:S01]  /*6b80*/  HADD2.F32 R21, -RZ, R29.H1_H1 ;  /* 0x3000001dff157230 */ /* 0x000fe20000004100 */
[----:B------:R-:W-:Y:S01]  /*6b90*/  ISETP.NE.AND P0, PT, R60, RZ, PT ;  /* 0x000000ff3c00720c */ /* 0x000fe20003f05270 */
[----:B------:R-:W-:Y:S01]  /*6ba0*/  BSSY.RECONVERGENT B0, `(.L_x_117) ;  /* 0x0000052000007945 */ /* 0x000fe20003800200 */
[----:B------:R-:W-:Y:S04]  /*6bb0*/  SEL R65, R65, 0xfffffff0, !P6 ;  /* 0xfffffff041417807 */ /* 0x000fe80007000000 */
[----:B------:R-:W-:Y:S01]  /*6bc0*/  IADD3 R62, PT, PT, R62, R65, RZ ;  /* 0x000000413e3e7210 */ /* 0x000fe20007ffe0ff */
[----:B--2---:R-:W1:Y:S02]  /*6bd0*/  LDTM.x16 R4, tmem[UR4] ;  /* 0x00000004000479ee */ /* 0x004e640008240000 */
[C---:B-1-3--:R-:W-:Y:S01]  /*6be0*/  FMUL R0, R24.reuse, R4 ;  /* 0x0000000418007220 */ /* 0x04afe20000400000 */
[----:B------:R-:W-:Y:S02]  /*6bf0*/  HADD2.F32 R4, -RZ, R28.H1_H1 ;  /* 0x3000001cff047230 */ /* 0x000fe40000004100 */
[C---:B------:R-:W-:Y:S01]  /*6c00*/  FMUL R2, R24.reuse, R5 ;  /* 0x0000000518027220 */ /* 0x040fe20000400000 */
[C---:B------:R-:W-:Y:S01]  /*6c10*/  FMUL R7, R24.reuse, R7 ;  /* 0x0000000718077220 */ /* 0x040fe20000400000 */
[C---:B------:R-:W-:Y:S01]  /*6c20*/  FFMA R0, R27.reuse, R3, R0 ;  /* 0x000000031b007223 */ /* 0x040fe20000000000 */
[C---:B------:R-:W-:Y:S01]  /*6c30*/  FMUL R3, R24.reuse, R6 ;  /* 0x0000000618037220 */ /* 0x040fe20000400000 */
[C---:B------:R-:W-:Y:S01]  /*6c40*/  FFMA R2, R27.reuse, R4, R2 ;  /* 0x000000041b027223 */ /* 0x040fe20000000002 */
[C---:B------:R-:W-:Y:S01]  /*6c50*/  FMUL R4, R24.reuse, R8 ;  /* 0x0000000818047220 */ /* 0x040fe20000400000 */
[C---:B------:R-:W-:Y:S01]  /*6c60*/  FMUL R8, R24.reuse, R12 ;  /* 0x0000000c18087220 */ /* 0x040fe20000400000 */
[----:B------:R-:W-:Y:S01]  /*6c70*/  FMUL R12, R24, R16 ;  /* 0x00000010180c7220 */ /* 0x000fe20000400000 */
[--C-:B------:R-:W-:Y:S01]  /*6c80*/  HADD2.F32 R16, -RZ, R30.reuse.H0_H0 ;  /* 0x2000001eff107230 */ /* 0x100fe20000004100 */
[----:B------:R-:W-:Y:S01]  /*6c90*/  F2FP.F16.F32.PACK_AB R32, R2, R0 ;  /* 0x000000000220723e */ /* 0x000fe200000000ff */
[----:B------:R-:W-:Y:S02]  /*6ca0*/  HADD2.F32 R0, -RZ, R30.H1_H1 ;  /* 0x3000001eff007230 */ /* 0x000fe40000004100 */
[C---:B------:R-:W-:Y:S01]  /*6cb0*/  FMUL R5, R24.reuse, R9 ;  /* 0x0000000918057220 */ /* 0x040fe20000400000 */
[C---:B------:R-:W-:Y:S01]  /*6cc0*/  FFMA R3, R27.reuse, R20, R3 ;  /* 0x000000141b037223 */ /* 0x040fe20000000003 */
[C---:B------:R-:W-:Y:S01]  /*6cd0*/  FFMA R7, R27.reuse, R21, R7 ;  /* 0x000000151b077223 */ /* 0x040fe20000000007 */
[--C-:B------:R-:W-:Y:S02]  /*6ce0*/  HADD2.F32 R2, -RZ, R31.reuse.H0_H0 ;  /* 0x2000001fff027230 */ /* 0x100fe40000004100 */
[C---:B------:R-:W-:Y:S01]  /*6cf0*/  FFMA R4, R27.reuse, R16, R4 ;  /* 0x000000101b047223 */ /* 0x040fe20000000004 */
[C---:B------:R-:W-:Y:S01]  /*6d00*/  FMUL R6, R24.reuse, R10 ;  /* 0x0000000a18067220 */ /* 0x040fe20000400000 */
[C---:B------:R-:W-:Y:S01]  /*6d10*/  FFMA R5, R27.reuse, R0, R5 ;  /* 0x000000001b057223 */ /* 0x040fe20000000005 */
[----:B------:R-:W-:Y:S02]  /*6d20*/  HADD2.F32 R16, -RZ, R31.H1_H1 ;  /* 0x3000001fff107230 */ /* 0x000fe40000004100 */
[C---:B------:R-:W-:Y:S01]  /*6d30*/  FMUL R11, R24.reuse, R11 ;  /* 0x0000000b180b7220 */ /* 0x040fe20000400000 */
[--C-:B------:R-:W-:Y:S02]  /*6d40*/  HADD2.F32 R0, -RZ, R36.reuse.H0_H0 ;  /* 0x20000024ff007230 */ /* 0x100fe40000004100 */
[----:B------:R-:W-:Y:S01]  /*6d50*/  FFMA R6, R27, R2, R6 ;  /* 0x000000021b067223 */ /* 0x000fe20000000006 */
[----:B------:R-:W-:Y:S01]  /*6d60*/  F2FP.F16.F32.PACK_AB R33, R7, R3 ;  /* 0x000000030721723e */ /* 0x000fe200000000ff */
[----:B------:R-:W-:Y:S02]  /*6d70*/  HADD2.F32 R2, -RZ, R36.H1_H1 ;  /* 0x30000024ff027230 */ /* 0x000fe40000004100 */
[C---:B------:R-:W-:Y:S01]  /*6d80*/  FFMA R11, R27.reuse, R16, R11 ;  /* 0x000000101b0b7223 */ /* 0x040fe2000000000b */
[C---:B------:R-:W-:Y:S01]  /*6d90*/  FMUL R9, R24.reuse, R13 ;  /* 0x0000000d18097220 */ /* 0x040fe20000400000 */
[--C-:B------:R-:W-:Y:S02]  /*6da0*/  HADD2.F32 R3, -RZ, R37.reuse.H0_H0 ;  /* 0x20000025ff037230 */ /* 0x100fe40000004100 */
[C---:B------:R-:W-:Y:S01]  /*6db0*/  FFMA R8, R27.reuse, R0, R8 ;  /* 0x000000001b087223 */ /* 0x040fe20000000008 */
[C---:B------:R-:W-:Y:S01]  /*6dc0*/  FMUL R10, R24.reuse, R14 ;  /* 0x0000000e180a7220 */ /* 0x040fe20000400000 */
[----:B------:R-:W-:Y:S02]  /*6dd0*/  HADD2.F32 R0, -RZ, R37.H1_H1 ;  /* 0x30000025ff007230 */ /* 0x000fe40000004100 */
[C---:B------:R-:W-:Y:S01]  /*6de0*/  FMUL R15, R24.reuse, R15 ;  /* 0x0000000f180f7220 */ /* 0x040fe20000400000 */
[C---:B------:R-:W-:Y:S01]  /*6df0*/  FFMA R9, R27.reuse, R2, R9 ;  /* 0x000000021b097223 */ /* 0x040fe20000000009 */
[----:B------:R-:W-:Y:S01]  /*6e00*/  FFMA R10, R27, R3, R10 ;  /* 0x000000031b0a7223 */ /* 0x000fe2000000000a */
[--C-:B------:R-:W-:Y:S01]  /*6e10*/  HADD2.F32 R2, -RZ, R38.reuse.H0_H0 ;  /* 0x20000026ff027230 */ /* 0x100fe20000004100 */
[----:B------:R-:W-:Y:S01]  /*6e20*/  F2FP.F16.F32.PACK_AB R34, R5, R4 ;  /* 0x000000040522723e */ /* 0x000fe200000000ff */
[----:B------:R-:W-:Y:S02]  /*6e30*/  HADD2.F32 R3, -RZ, R38.H1_H1 ;  /* 0x30000026ff037230 */ /* 0x000fe40000004100 */
[----:B------:R-:W-:Y:S01]  /*6e40*/  FFMA R15, R27, R0, R15 ;  /* 0x000000001b0f7223 */ /* 0x000fe2000000000f */
[C---:B------:R-:W-:Y:S01]  /*6e50*/  FMUL R13, R24.reuse, R17 ;  /* 0x00000011180d7220 */ /* 0x040fe20000400000 */
[--C-:B------:R-:W-:Y:S02]  /*6e60*/  HADD2.F32 R4, -RZ, R39.reuse.H0_H0 ;  /* 0x20000027ff047230 */ /* 0x100fe40000004100 */
[C---:B------:R-:W-:Y:S01]  /*6e70*/  FMUL R14, R24.reuse, R18 ;  /* 0x00000012180e7220 */ /* 0x040fe20000400000 */
[----:B------:R-:W-:Y:S02]  /*6e80*/  HADD2.F32 R0, -RZ, R39.H1_H1 ;  /* 0x30000027ff007230 */ /* 0x000fe40000004100 */
[----:B------:R-:W-:Y:S01]  /*6e90*/  FMUL R19, R24, R19 ;  /* 0x0000001318137220 */ /* 0x000fe20000400000 */
[----:B------:R-:W-:Y:S01]  /*6ea0*/  F2FP.F16.F32.PACK_AB R35, R11, R6 ;  /* 0x000000060b23723e */ /* 0x000fe200000000ff */
[C---:B------:R-:W-:Y:S01]  /*6eb0*/  FFMA R12, R27.reuse, R2, R12 ;  /* 0x000000021b0c7223 */ /* 0x040fe2000000000c */
[C---:B------:R-:W-:Y:S01]  /*6ec0*/  FFMA R13, R27.reuse, R3, R13 ;  /* 0x000000031b0d7223 */ /* 0x040fe2000000000d */
[C---:B------:R-:W-:Y:S01]  /*6ed0*/  FFMA R14, R27.reuse, R4, R14 ;  /* 0x000000041b0e7223 */ /* 0x040fe2000000000e */
[----:B------:R-:W-:Y:S01]  /*6ee0*/  FFMA R19, R27, R0, R19 ;  /* 0x000000001b137223 */ /* 0x000fe20000000013 */
[----:B------:R1:W-:Y:S01]  /*6ef0*/  STS.128 [R56+UR43+0x200], R32 ;  /* 0x0002002038007988 */ /* 0x0003e20008000c2b */
[----:B------:R-:W-:Y:S02]  /*6f00*/  F2FP.F16.F32.PACK_AB R8, R9, R8 ;  /* 0x000000080908723e */ /* 0x000fe400000000ff */
[----:B------:R-:W-:Y:S02]  /*6f10*/  F2FP.F16.F32.PACK_AB R9, R15, R10 ;  /* 0x0000000a0f09723e */ /* 0x000fe400000000ff */
[----:B------:R-:W-:Y:S02]  /*6f20*/  F2FP.F16.F32.PACK_AB R10, R13, R12 ;  /* 0x0000000c0d0a723e */ /* 0x000fe400000000ff */
[----:B------:R-:W-:Y:S05]  /*6f30*/  F2FP.F16.F32.PACK_AB R11, R19, R14 ;  /* 0x0000000e130b723e */ /* 0x000fea00000000ff */
[----:B------:R1:W-:Y:S01]  /*6f40*/  STS.128 [R62+0x200], R8 ;  /* 0x000200083e007388 */ /* 0x0003e20000000c00 */
[----:B------:R-:W-:Y:S01]  /*6f50*/  @!PT LDS RZ, [RZ] ;  /* 0x00000000fffff984 */ /* 0x000fe20000000800 */
[----:B------:R-:W-:Y:S01]  /*6f60*/  @!PT LDS RZ, [RZ] ;  /* 0x00000000fffff984 */ /* 0x000fe20000000800 */
[----:B------:R-:W-:Y:S01]  /*6f70*/  @!PT LDS RZ, [RZ] ;  /* 0x00000000fffff984 */ /* 0x000fe20000000800 */
[----:B------:R-:W-:Y:S01]  /*6f80*/  @!PT LDS RZ, [RZ] ;  /* 0x00000000fffff984 */ /* 0x000fe20000000800 */
[----:B------:R2:W-:Y:S07]  /*6f90*/  MEMBAR.ALL.CTA ;  /* 0x0000000000007992 */ /* 0x0005ee0000008000 */
[----:B--2---:R-:W2:Y:S02]  /*6fa0*/  FENCE.VIEW.ASYNC.S ;  /* 0x00000000000073c6 */ /* 0x004ea40000000000 */
[----:B--2---:R-:W-:Y:S06]  /*6fb0*/  BAR.SYNC.DEFER_BLOCKING 0x1, 0x80 ;  /* 0x0042000000007b1d */ /* 0x004fec0000010000 */
[----:B------:R-:W-:Y:S05]  /*6fc0*/  @P0 BRA `(.L_x_118) ;  /* 0x00000000003c0947 */ /* 0x000fea0003800000 */
[----:B------:R-:W2:Y:S01]  /*6fd0*/  LDCU.64 UR6, c[0x0][0x348] ;  /* 0x00006900ff0677ac */ /* 0x000ea20008000a00 */
[----:B------:R-:W-:Y:S01]  /*6fe0*/  UIADD3 UR4, UPT, UPT, UR43, 0x200, URZ ;  /* 0x000002002b047890 */ /* 0x000fe2000fffe0ff */
[----:B------:R-:W-:Y:S01]  /*6ff0*/  UMOV UR51, UR36 ;  /* 0x0000002400337c82 */ /* 0x000fe20008000000 */
[----:B------:R-:W-:Y:S02]  /*7000*/  UIADD3 UR9, UPT, UPT, UR49, 0x40, URZ ;  /* 0x0000004031097890 */ /* 0x000fe4000fffe0ff */
[----:B------:R-:W-:Y:S02]  /*7010*/  UIADD3 UR8, UPT, UPT, UR43, 0xa00, URZ ;  /* 0x00000a002b087890 */ /* 0x000fe4000fffe0ff */
[----:B------:R-:W-:Y:S01]  /*7020*/  MOV R52, UR4 ;  /* 0x0000000400347c02 */ /* 0x000fe20008000f00 */
[----:B------:R-:W-:Y:S01]  /*7030*/  UMOV UR10, UR50 ;  /* 0x00000032000a7c82 */ /* 0x000fe20008000000 */
[----:B------:R-:W-:Y:S02]  /*7040*/  UMOV UR11, UR36 ;  /* 0x00000024000b7c82 */ /* 0x000fe40008000000 */
[----:B------:R-:W-:Y:S01]  /*7050*/  R2UR UR48, R52 ;  /* 0x00000000343072ca */ /* 0x000fe200000e0000 */
[----:B--2---:R-:W-:Y:S04]  /*7060*/  UIADD3 UR4, UP0, UPT, UR6, 0x680, URZ ;  /* 0x0000068006047890 */ /* 0x004fe8000ff1e0ff */
[----:B------:R-:W-:Y:S09]  /*7070*/  UIADD3.X UR5, UPT, UPT, URZ, UR7, URZ, UP0, !UPT ;  /* 0x00000007ff057290 */ /* 0x000ff200087fe4ff */
[----:B------:R2:W-:Y:S01]  /*7080*/  UTMASTG.3D [UR48], [UR4] ;  /* 0x00000030040073b5 */ /* 0x0005e20008010000 */
[----:B------:R2:W-:Y:S01]  /*7090*/  UTMASTG.3D [UR8], [UR4] ;  /* 0x00000008040073b5 */ /* 0x0005e20008010000 */
[----:B------:R0:W-:Y:S01]  /*70a0*/  UTMACMDFLUSH ;  /* 0x00000000000079b7 */ /* 0x0001e20000000000 */
[----:B--2---:R-:W-:Y:S04]  /*70b0*/  DEPBAR.LE SB0, 0x1 ;  /* 0x000080400000791a */ /* 0x004fe80000000000 */
.L_x_118:
[----:B------:R-:W-:Y:S05]  /*70c0*/  BSYNC.RECONVERGENT B0 ;  /* 0x0000000000007941 */ /* 0x000fea0003800200 */
.L_x_117:
[----:B------:R-:W-:Y:S01]  /*70d0*/  BAR.SYNC.DEFER_BLOCKING 0x1, 0x80 ;  /* 0x0042000000007b1d */ /* 0x000fe20000010000 */
[----:B------:R-:W-:Y:S01]  /*70e0*/  ISETP.NE.AND P1, PT, R61, RZ, PT ;  /* 0x000000ff3d00720c */ /* 0x000fe20003f25270 */
[----:B------:R-:W-:Y:S01]  /*70f0*/  UISETP.NE.AND UP0, UPT, UR52, URZ, UPT ;  /* 0x000000ff3400728c */ /* 0x000fe2000bf05270 */
[----:B------:R-:W-:Y:S11]  /*7100*/  LEA R2, R26, UR43, 0x3 ;  /* 0x0000002b1a027c11 */ /* 0x000ff6000f8e18ff */
[----:B------:R-:W-:Y:S01]  /*7110*/  @P1 SHF.L.U32 R3, R59, 0x1f, RZ ;  /* 0x0000001f3b031819 */ /* 0x000fe200000006ff */
[----:B------:R-:W-:Y:S06]  /*7120*/  BRA.U !UP0, `(.L_x_119) ;  /* 0x0000000108247547 */ /* 0x000fec000b800000 */
[----:B------:R-:W-:Y:S01]  /*7130*/  IMAD.U32 R4, RZ, RZ, UR46 ;  /* 0x0000002eff047e24 */ /* 0x000fe2000f8e00ff */
[----:B------:R-:W-:Y:S01]  /*7140*/  MOV R0, UR47 ;  /* 0x0000002f00007c02 */ /* 0x000fe20008000f00 */
[----:B------:R-:W-:Y:S03]  /*7150*/  UIADD3 UR4, UPT, UPT, UR46, 0x1, URZ ;  /* 0x000000012e047890 */ /* 0x000fe6000fffe0ff */
[----:B------:R-:W-:Y:S01]  /*7160*/  @P1 LEA R4, R4, UR43, 0x3 ;  /* 0x0000002b04041c11 */ /* 0x000fe2000f8e18ff */
[----:B------:R-:W-:Y:S04]  /*7170*/  UISETP.NE.AND UP0, UPT, UR4, 0x4, UPT ;  /* 0x000000040400788c */ /* 0x000fe8000bf05270 */
[----:B------:R-:W-:Y:S01]  /*7180*/  @P1 VIADD R4, R4, 0x70 ;  /* 0x0000007004041836 */ /* 0x000fe20000000000 */
[----:B------:R-:W-:Y:S04]  /*7190*/  USEL UR46, UR4, URZ, UP0 ;  /* 0x000000ff042e7287 */ /* 0x000fe80008000000 */
[----:B------:R-:W-:Y:S04]  /*71a0*/  @P1 PRMT R0, R0, 0x654, R4 ;  /* 0x0000065400001816 */ /* 0x000fe80000000004 */
[----:B------:R2:W-:Y:S04]  /*71b0*/  @P1 SYNCS.ARRIVE.TRANS64.RED.A1T0 RZ, [R0+URZ], RZ ;  /* 0x000000ff00ff19a7 */ /* 0x0005e800081004ff */
.L_x_119:
[----:B------:R-:W3:Y:S01]  /*71c0*/  @P1 SYNCS.PHASECHK.TRANS64.TRYWAIT P0, [R2+URZ+0x50], R3 ;  /* 0x00005003020015a7 */ /* 0x000ee200080011ff */
[----:B------:R-:W-:Y:S01]  /*71d0*/  BSSY B1, `(.L_x_120) ;  /* 0x0000012000017945 */ /* 0x000fe20003800000 */
[----:B---3--:R-:W-:Y:S03]  /*71e0*/  @P1 SEL R63, RZ, 0x1, !P0 ;  /* 0x00000001ff3f1807 */ /* 0x008fe60004000000 */
[----:B------:R-:W-:Y:S05]  /*71f0*/  @!P1 BRA `(.L_x_121) ;  /* 0x00000000003c9947 */ /* 0x000fea0003800000 */
[----:B------:R-:W-:Y:S01]  /*7200*/  ISETP.NE.AND P1, PT, R64, RZ, PT ;  /* 0x000000ff4000720c */ /* 0x000fe20003f25270 */
[----:B------:R-:W-:Y:S01]  /*7210*/  BSSY B0, `(.L_x_122) ;  /* 0x0000009000007945 */ /* 0x000fe20003800000 */
[----:B------:R-:W-:Y:S11]  /*7220*/  ISETP.NE.AND P0, PT, R63, RZ, PT ;  /* 0x000000ff3f00720c */ /* 0x000ff60003f05270 */
[----:B------:R-:W-:Y:S05]  /*7230*/  @P1 IMAD R4, R26, 0x1000, R56 ;  /* 0x000010001a041824 */ /* 0x000fea00078e0238 */
[----:B------:R-:W-:Y:S05]  /*7240*/  @P1 IADD3 R3, PT, PT, R4, UR43, RZ ;  /* 0x0000002b04031c10 */ /* 0x000fea000fffe0ff */
[----:B------:R-:W-:Y:S01]  /*7250*/  @P1 IMAD.IADD R3, R65, 0x1, R3 ;  /* 0x0000000141031824 */ /* 0x000fe200078e0203 */
[----:B------:R-:W-:Y:S06]  /*7260*/  @P0 BRA `(.L_x_123) ;  /* 0x00000000000c0947 */ /* 0x000fec0003800000 */
[----:B--2---:R-:W-:Y:S04]  /*7270*/  SHF.L.U32 R0, R59, 0x1f, RZ ;  /* 0x0000001f3b007819 */ /* 0x004fe800000006ff */
[----:B------:R-:W2:Y:S02]  /*7280*/  SYNCS.PHASECHK.TRANS64.TRYWAIT P0, [R2+URZ+0x50], R0 ;  /* 0x00005000020075a7 */ /* 0x000ea400080011ff */
[----:B--2---:R-:W-:Y:S05]  /*7290*/  @!P0 BRA `(.L_x_124) ;  /* 0x0000002800388947 */ /* 0x004fea0003800000 */
.L_x_123:
[----:B------:R-:W-:Y:S05]  /*72a0*/  BSYNC B0 ;  /* 0x0000000000007941 */ /* 0x000fea0003800000 */
.L_x_122:
[----:B------:R-:W-:Y:S02]  /*72b0*/  ISETP.NE.AND P0, PT, R64, RZ, PT ;  /* 0x000000ff4000720c */ /* 0x000fe40003f05270 */
[----:B------:R-:W-:Y:S11]  /*72c0*/  IADD3 R26, PT, PT, R26, 0x1, RZ ;  /* 0x000000011a1a7810 */ /* 0x000ff60007ffe0ff */
[----:B------:R3:W4:Y:S04]  /*72d0*/  @P0 LDS.128 R28, [R4+UR43+0x200] ;  /* 0x0002002b041c0984 */ /* 0x0007280008000c00 */
[----:B------:R3:W1:Y:S02]  /*72e0*/  @P0 LDS.128 R36, [R3+0x200] ;  /* 0x0002000003240984 */ /* 0x0006640000000c00 */
.L_x_121:
[----:B------:R-:W-:Y:S05]  /*72f0*/  BSYNC B1 ;  /* 0x0000000000017941 */ /* 0x000fea0003800000 */
.L_x_120:
[----:B--2---:R-:W-:Y:S05]  /*7300*/  VIADD R0, R25, 0x10 ;  /* 0x0000001019007836 */ /* 0x004fea0000000000 */
[----:B------:R-:W-:Y:S04]  /*7310*/  SHF.R.U32.HI R0, RZ, 0x15, R0 ;  /* 0x00000015ff007819 */ /* 0x000fe80000011600 */
[----:B------:R-:W-:Y:S11]  /*7320*/  LOP3.LUT P0, RZ, R0, 0x3, R47, 0x48, !PT ;  /* 0x0000000300ff7812 */ /* 0x000ff6000780482f */
[----:B------:R-:W-:Y:S02]  /*7330*/  @!UPT UIADD3 URZ, UPT, UPT, URZ, URZ, URZ ;  /* 0x000000fffffff290 */ /* 0x000fe4000fffe0ff */
[----:B------:R-:W-:Y:S05]  /*7340*/  @!P0 BRA `(.L_x_125) ;  /* 0x0000000000408947 */ /* 0x000fea0003800000 */
[----:B------:R-:W2:Y:S01]  /*7350*/  LDCU.64 UR8, c[0x4][0x70] ;  /* 0x01000e00ff0877ac */ /* 0x000ea20008000a00 */
[----:B---3--:R-:W-:Y:S01]  /*7360*/  MOV R3, 0x0 ;  /* 0x0000000000037802 */ /* 0x008fe20000000f00 */
[----:B------:R-:W-:Y:S02]  /*7370*/  HFMA2 R12, -RZ, RZ, 0, 5.9604644775390625e-08 ;  /* 0x00000001ff0c7431 */ /* 0x000fe400000001ff */
[----:B-1----:R-:W-:Y:S02]  /*7380*/  IMAD.MOV.U32 R8, RZ, RZ, 0x192 ;  /* 0x00000192ff087424 */ /* 0x002fe400078e00ff */
[----:B------:R-:W-:Y:S01]  /*7390*/  IMAD.MOV.U32 R13, RZ, RZ, RZ ;  /* 0x000000ffff0d7224 */ /* 0x000fe200078e00ff */
[----:B------:R-:W1:Y:S01]  /*73a0*/  LDCU.64 UR6, c[0x4][0x78] ;  /* 0x01000f00ff0677ac */ /* 0x000e620008000a00 */
[----:B------:R-:W3:Y:S01]  /*73b0*/  LDC.64 R2, c[0x4][R3] ;  /* 0x0100000003027b82 */ /* 0x000ee20000000a00 */
[----:B------:R-:W5:Y:S01]  /*73c0*/  LDCU.64 UR4, c[0x4][0x10] ;  /* 0x01000200ff0477ac */ /* 0x000f620008000a00 */
[----:B--2---:R-:W-:Y:S01]  /*73d0*/  MOV R5, UR9 ;  /* 0x0000000900057c02 */ /* 0x004fe20008000f00 */
[----:B------:R-:W-:Y:S01]  /*73e0*/  IMAD.U32 R4, RZ, RZ, UR8 ;  /* 0x00000008ff047e24 */ /* 0x000fe2000f8e00ff */
[----:B-1----:R-:W-:Y:S01]  /*73f0*/  MOV R7, UR7 ;  /* 0x0000000700077c02 */ /* 0x002fe20008000f00 */
[----:B------:R-:W-:Y:S01]  /*7400*/  IMAD.U32 R6, RZ, RZ, UR6 ;  /* 0x00000006ff067e24 */ /* 0x000fe2000f8e00ff */
[----:B-----5:R-:W-:Y:S01]  /*7410*/  MOV R11, UR5 ;  /* 0x00000005000b7c02 */ /* 0x020fe20008000f00 */
[----:B------:R-:W-:Y:S02]  /*7420*/  IMAD.U32 R10, RZ, RZ, UR4 ;  /* 0x00000004ff0a7e24 */ /* 0x000fe4000f8e00ff */
[----:B------:R-:W-:Y:S07]  /*7430*/  LEPC R20, `(.L_x_125) ;  /* 0x000000001014794e */ /* 0x000fee0000000000 */
[----:B---34-:R-:W-:Y:S05]  /*7440*/  CALL.ABS.NOINC R2 ;  /* 0x0000000002007343 */ /* 0x018fea0003c00000 */
.L_x_125:
[----:B------:R-:W-:Y:S01]  /*7450*/  ISETP.NE.AND P6, PT, R61, RZ, PT ;  /* 0x000000ff3d00720c */ /* 0x000fe20003fc5270 */
[----:B------:R-:W-:Y:S05]  /*7460*/  WARPSYNC.ALL ;  /* 0x0000000000007948 */ /* 0x000fea0003800000 */
[----:B------:R-:W-:Y:S01]  /*7470*/  R2UR UR4, R25 ;  /* 0x00000000190472ca */ /* 0x000fe200000e0000 */
[----:B---34-:R-:W-:Y:S01]  /*7480*/  HADD2.F32 R3, -RZ, R28.H0_H0 ;  /* 0x2000001cff037230 */ /* 0x018fe20000004100 */
[----:B------:R-:W-:Y:S01]  /*7490*/  ISETP.NE.AND P0, PT, R60, RZ, PT ;  /* 0x000000ff3c00720c */ /* 0x000fe20003f05270 */
[----:B------:R-:W-:Y:S01]  /*74a0*/  HADD2.F32 R20, -RZ, R30.H0_H0 ;  /* 0x2000001eff147230 */ /* 0x000fe20000004100 */
[----:B------:R-:W-:Y:S09]  /*74b0*/  BSSY.RECONVERGENT B0, `(.L_x_126) ;  /* 0x0000058000007945 */ /* 0x000ff20003800200 */
[----:B-1----:R-:W1:Y:S02]  /*74c0*/  LDTM.x16 R4, tmem[UR4+0x10] ;  /* 0x00001004000479ee */ /* 0x002e640008240000 */
[C---:B-1----:R-:W-:Y:S01]  /*74d0*/  FMUL R0, R24.reuse, R4 ;  /* 0x0000000418007220 */ /* 0x042fe20000400000 */
[----:B------:R-:W-:Y:S02]  /*74e0*/  HADD2.F32 R4, -RZ, R28.H1_H1 ;  /* 0x3000001cff047230 */ /* 0x000fe40000004100 */
[C---:B------:R-:W-:Y:S01]  /*74f0*/  FMUL R2, R24.reuse, R5 ;  /* 0x0000000518027220 */ /* 0x040fe20000400000 */
[--C-:B------:R-:W-:Y:S02]  /*7500*/  HADD2.F32 R5, -RZ, R29.reuse.H0_H0 ;  /* 0x2000001dff057230 */ /* 0x100fe40000004100 */
[C---:B------:R-:W-:Y:S01]  /*7510*/  FFMA R0, R27.reuse, R3, R0 ;  /* 0x000000031b007223 */ /* 0x040fe20000000000 */
[C---:B------:R-:W-:Y:S01]  /*7520*/  FMUL R3, R24.reuse, R6 ;  /* 0x0000000618037220 */ /* 0x040fe20000400000 */
[----:B------:R-:W-:Y:S02]  /*7530*/  HADD2.F32 R6, -RZ, R29.H1_H1 ;  /* 0x3000001dff067230 */ /* 0x000fe40000004100 */
[C---:B------:R-:W-:Y:S01]  /*7540*/  FFMA R2, R27.reuse, R4, R2 ;  /* 0x000000041b027223 */ /* 0x040fe20000000002 */
[C---:B------:R-:W-:Y:S01]  /*7550*/  FMUL R7, R24.reuse, R7 ;  /* 0x0000000718077220 */ /* 0x040fe20000400000 */
[C---:B------:R-:W-:Y:S01]  /*7560*/  FFMA R3, R27.reuse, R5, R3 ;  /* 0x000000051b037223 */ /* 0x040fe20000000003 */
[C---:B------:R-:W-:Y:S01]  /*7570*/  FMUL R4, R24.reuse, R8 ;  /* 0x0000000818047220 */ /* 0x040fe20000400000 */
[----:B------:R-:W-:Y:S01]  /*7580*/  FMUL R5, R24, R9 ;  /* 0x0000000918057220 */ /* 0x000fe20000400000 */
[----:B------:R-:W-:Y:S01]  /*7590*/  F2FP.F16.F32.PACK_AB R32, R2, R0 ;  /* 0x000000000220723e */ /* 0x000fe200000000ff */
[C---:B------:R-:W-:Y:S01]  /*75a0*/  FFMA R7, R27.reuse, R6, R7 ;  /* 0x000000061b077223 */ /* 0x040fe20000000007 */
[----:B------:R-:W-:Y:S02]  /*75b0*/  HADD2.F32 R0, -RZ, R30.H1_H1 ;  /* 0x3000001eff007230 */ /* 0x000fe40000004100 */
[----:B------:R-:W-:Y:S01]  /*75c0*/  FFMA R4, R27, R20, R4 ;  /* 0x000000141b047223 */ /* 0x000fe20000000004 */
[--C-:B------:R-:W-:Y:S02]  /*75d0*/  HADD2.F32 R2, -RZ, R31.reuse.H0_H0 ;  /* 0x2000001fff027230 */ /* 0x100fe40000004100 */
[C---:B------:R-:W-:Y:S01]  /*75e0*/  FMUL R6, R24.reuse, R10 ;  /* 0x0000000a18067220 */ /* 0x040fe20000400000 */
[----:B------:R-:W-:Y:S01]  /*75f0*/  F2FP.F16.F32.PACK_AB R33, R7, R3 ;  /* 0x000000030721723e */ /* 0x000fe200000000ff */
[----:B------:R-:W-:Y:S02]  /*7600*/  HADD2.F32 R3, -RZ, R31.H1_H1 ;  /* 0x3000001fff037230 */ /* 0x000fe40000004100 */
[C---:B------:R-:W-:Y:S01]  /*7610*/  FFMA R5, R27.reuse, R0, R5 ;  /* 0x000000001b057223 */ /* 0x040fe20000000005 */
[C---:B------:R-:W-:Y:S01]  /*7620*/  FMUL R11, R24.reuse, R11 ;  /* 0x0000000b180b7220 */ /* 0x040fe20000400000 */
[--C-:B------:R-:W-:Y:S02]  /*7630*/  HADD2.F32 R7, -RZ, R36.reuse.H0_H0 ;  /* 0x20000024ff077230 */ /* 0x100fe40000004100 */
[C---:B------:R-:W-:Y:S01]  /*7640*/  FMUL R8, R24.reuse, R12 ;  /* 0x0000000c18087220 */ /* 0x040fe20000400000 */
[----:B------:R-:W-:Y:S02]  /*7650*/  HADD2.F32 R0, -RZ, R36.H1_H1 ;  /* 0x30000024ff007230 */ /* 0x000fe40000004100 */
[C---:B------:R-:W-:Y:S01]  /*7660*/  FMUL R9, R24.reuse, R13 ;  /* 0x0000000d18097220 */ /* 0x040fe20000400000 */
[C---:B------:R-:W-:Y:S01]  /*7670*/  FFMA R6, R27.reuse, R2, R6 ;  /* 0x000000021b067223 */ /* 0x040fe20000000006 */
[C---:B------:R-:W-:Y:S01]  /*7680*/  FFMA R11, R27.reuse, R3, R11 ;  /* 0x000000031b0b7223 */ /* 0x040fe2000000000b */
[C---:B------:R-:W-:Y:S01]  /*7690*/  FFMA R8, R27.reuse, R7, R8 ;  /* 0x000000071b087223 */ /* 0x040fe20000000008 */
[C---:B------:R-:W-:Y:S01]  /*76a0*/  FFMA R9, R27.reuse, R0, R9 ;  /* 0x000000001b097223 */ /* 0x040fe20000000009 */
[--C-:B------:R-:W-:Y:S02]  /*76b0*/  HADD2.F32 R2, -RZ, R37.reuse.H0_H0 ;  /* 0x20000025ff027230 */ /* 0x100fe40000004100 */
[C---:B------:R-:W-:Y:S01]  /*76c0*/  FMUL R10, R24.reuse, R14 ;  /* 0x0000000e180a7220 */ /* 0x040fe20000400000 */
[----:B------:R-:W-:Y:S02]  /*76d0*/  HADD2.F32 R0, -RZ, R37.H1_H1 ;  /* 0x30000025ff007230 */ /* 0x000fe40000004100 */
[C---:B------:R-:W-:Y:S01]  /*76e0*/  FMUL R15, R24.reuse, R15 ;  /* 0x0000000f180f7220 */ /* 0x040fe20000400000 */
[C---:B------:R-:W-:Y:S01]  /*76f0*/  FMUL R12, R24.reuse, R16 ;  /* 0x00000010180c7220 */ /* 0x040fe20000400000 */
[C---:B------:R-:W-:Y:S01]  /*7700*/  FFMA R10, R27.reuse, R2, R10 ;  /* 0x000000021b0a7223 */ /* 0x040fe2000000000a */
[--C-:B------:R-:W-:Y:S02]  /*7710*/  HADD2.F32 R2, -RZ, R38.reuse.H0_H0 ;  /* 0x20000026ff027230 */ /* 0x100fe40000004100 */
[----:B------:R-:W-:Y:S01]  /*7720*/  FFMA R15, R27, R0, R15 ;  /* 0x000000001b0f7223 */ /* 0x000fe2000000000f */
[----:B------:R-:W-:Y:S01]  /*7730*/  HADD2.F32 R0, -RZ, R38.H1_H1 ;  /* 0x30000026ff007230 */ /* 0x000fe20000004100 */
[----:B------:R-:W-:Y:S01]  /*7740*/  F2FP.F16.F32.PACK_AB R34, R5, R4 ;  /* 0x000000040522723e */ /* 0x000fe200000000ff */
        /* <DEDUP_REMOVED lines=14> */
[----:B------:R-:W-:Y:S02]  /*7830*/  F2FP.F16.F32.PACK_AB R11, R19, R14 ;  /* 0x0000000e130b723e */ /* 0x000fe400000000ff */
[----:B------:R-:W-:Y:S02]  /*7840*/  MOV R2, UR46 ;  /* 0x0000002e00027c02 */ /* 0x000fe40008000f00 */
[----:B------:R-:W-:Y:S01]  /*7850*/  MOV R0, UR47 ;  /* 0x0000002f00007c02 */ /* 0x000fe20008000f00 */
[----:B------:R1:W-:Y:S01]  /*7860*/  STS.128 [R62+0x1200], R8 ;  /* 0x001200083e007388 */ /* 0x0003e20000000c00 */
[----:B------:R-:W-:Y:S02]  /*7870*/  @P6 LEA R2, R2, UR43, 0x3 ;  /* 0x0000002b02026c11 */ /* 0x000fe4000f8e18ff */
[----:B------:R-:W-:Y:S02]  /*7880*/  @P6 SHF.L.U32 R3, R59, 0x1f, RZ ;  /* 0x0000001f3b036819 */ /* 0x000fe400000006ff */
[----:B------:R-:W-:Y:S01]  /*7890*/  @P6 IADD3 R2, PT, PT, R2, 0x70, RZ ;  /* 0x0000007002026810 */ /* 0x000fe20007ffe0ff */
[----:B------:R-:W-:Y:S01]  /*78a0*/  @!PT LDS RZ, [RZ] ;  /* 0x00000000fffff984 */ /* 0x000fe20000000800 */
[----:B------:R-:W-:Y:S01]  /*78b0*/  @!PT LDS RZ, [RZ] ;  /* 0x00000000fffff984 */ /* 0x000fe20000000800 */
[----:B------:R-:W-:Y:S01]  /*78c0*/  @!PT LDS RZ, [RZ] ;  /* 0x00000000fffff984 */ /* 0x000fe20000000800 */
[----:B------:R-:W-:Y:S01]  /*78d0*/  @!PT LDS RZ, [RZ] ;  /* 0x00000000fffff984 */ /* 0x000fe20000000800 */
[----:B------:R2:W-:Y:S06]  /*78e0*/  MEMBAR.ALL.CTA ;  /* 0x0000000000007992 */ /* 0x0005ec0000008000 */
[----:B--2---:R-:W2:Y:S01]  /*78f0*/  FENCE.VIEW.ASYNC.S ;  /* 0x00000000000073c6 */ /* 0x004ea20000000000 */
[----:B------:R-:W-:Y:S02]  /*7900*/  @P6 PRMT R0, R0, 0x654, R2 ;  /* 0x0000065400006816 */ /* 0x000fe40000000002 */
[----:B------:R-:W-:Y:S01]  /*7910*/  LEA R2, R26, UR43, 0x3 ;  /* 0x0000002b1a027c11 */ /* 0x000fe2000f8e18ff */
[----:B--2---:R-:W-:Y:S06]  /*7920*/  BAR.SYNC.DEFER_BLOCKING 0x1, 0x80 ;  /* 0x0042000000007b1d */ /* 0x004fec0000010000 */
[----:B------:R-:W-:Y:S05]  /*7930*/  @P0 BRA `(.L_x_127) ;  /* 0x00000000003c0947 */ /* 0x000fea0003800000 */
[----:B------:R-:W2:Y:S01]  /*7940*/  LDCU.64 UR6, c[0x0][0x348] ;  /* 0x00006900ff0677ac */ /* 0x000ea20008000a00 */
[----:B------:R-:W-:Y:S02]  /*7950*/  UIADD3 UR13, UPT, UPT, UR49, 0x10, URZ ;  /* 0x00000010310d7890 */ /* 0x000fe4000fffe0ff */
[----:B------:R-:W-:Y:S01]  /*7960*/  UIADD3 UR12, UPT, UPT, UR43, 0x1200, URZ ;  /* 0x000012002b0c7890 */ /* 0x000fe2000fffe0ff */
[----:B------:R-:W-:Y:S01]  /*7970*/  UMOV UR14, UR50 ;  /* 0x00000032000e7c82 */ /* 0x000fe20008000000 */
[----:B------:R-:W-:Y:S01]  /*7980*/  UMOV UR15, UR36 ;  /* 0x00000024000f7c82 */ /* 0x000fe20008000000 */
[----:B------:R-:W-:Y:S02]  /*7990*/  UIADD3 UR9, UPT, UPT, UR49, 0x50, URZ ;  /* 0x0000005031097890 */ /* 0x000fe4000fffe0ff */
[----:B------:R-:W-:Y:S01]  /*79a0*/  UIADD3 UR8, UPT, UPT, UR43, 0x1a00, URZ ;  /* 0x00001a002b087890 */ /* 0x000fe2000fffe0ff */
[----:B------:R-:W-:Y:S01]  /*79b0*/  UMOV UR10, UR50 ;  /* 0x00000032000a7c82 */ /* 0x000fe20008000000 */
[----:B------:R-:W-:Y:S01]  /*79c0*/  UMOV UR11, UR36 ;  /* 0x00000024000b7c82 */ /* 0x000fe20008000000 */
[----:B--2---:R-:W-:Y:S04]  /*79d0*/  UIADD3 UR4, UP0, UPT, UR6, 0x680, URZ ;  /* 0x0000068006047890 */ /* 0x004fe8000ff1e0ff */
[----:B------:R-:W-:Y:S09]  /*79e0*/  UIADD3.X UR5, UPT, UPT, URZ, UR7, URZ, UP0, !UPT ;  /* 0x00000007ff057290 */ /* 0x000ff200087fe4ff */
[----:B------:R2:W-:Y:S01]  /*79f0*/  UTMASTG.3D [UR12], [UR4] ;  /* 0x0000000c040073b5 */ /* 0x0005e20008010000 */
[----:B------:R2:W-:Y:S01]  /*7a00*/  UTMASTG.3D [UR8], [UR4] ;  /* 0x00000008040073b5 */ /* 0x0005e20008010000 */
[----:B------:R0:W-:Y:S01]  /*7a10*/  UTMACMDFLUSH ;  /* 0x00000000000079b7 */ /* 0x0001e20000000000 */
[----:B--2---:R-:W-:Y:S04]  /*7a20*/  DEPBAR.LE SB0, 0x1 ;  /* 0x000080400000791a */ /* 0x004fe80000000000 */
.L_x_127:
[----:B------:R-:W-:Y:S05]  /*7a30*/  BSYNC.RECONVERGENT B0 ;  /* 0x0000000000007941 */ /* 0x000fea0003800200 */
.L_x_126:
[----:B------:R-:W-:Y:S01]  /*7a40*/  BAR.SYNC.DEFER_BLOCKING 0x1, 0x80 ;  /* 0x0042000000007b1d */ /* 0x000fe20000010000 */
[----:B------:R-:W-:Y:S04]  /*7a50*/  UIADD3 UR4, UPT, UPT, UR46, 0x1, URZ ;  /* 0x000000012e047890 */ /* 0x000fe8000fffe0ff */
[----:B------:R-:W-:Y:S04]  /*7a60*/  UISETP.NE.AND UP0, UPT, UR4, 0x4, UPT ;  /* 0x000000040400788c */ /* 0x000fe8000bf05270 */
[----:B------:R-:W-:Y:S01]  /*7a70*/  USEL UR44, UR4, URZ, UP0 ;  /* 0x000000ff042c7287 */ /* 0x000fe20008000000 */
[----:B------:R2:W-:Y:S01]  /*7a80*/  @P6 SYNCS.ARRIVE.TRANS64.RED.A1T0 RZ, [R0+URZ], RZ ;  /* 0x000000ff00ff69a7 */ /* 0x0005e200081004ff */
[----:B------:R-:W-:Y:S01]  /*7a90*/  BSSY B1, `(.L_x_128) ;  /* 0x0000013000017945 */ /* 0x000fe20003800000 */
[----:B------:R-:W3:Y:S02]  /*7aa0*/  @P6 SYNCS.PHASECHK.TRANS64.TRYWAIT P0, [R2+URZ+0x50], R3 ;  /* 0x00005003020065a7 */ /* 0x000ee400080011ff */
[----:B---3--:R-:W-:Y:S01]  /*7ab0*/  @P6 SEL R63, RZ, 0x1, !P0 ;  /* 0x00000001ff3f6807 */ /* 0x008fe20004000000 */
[----:B--2---:R-:W-:Y:S06]  /*7ac0*/  @!P6 BRA `(.L_x_129) ;  /* 0x00000000003ce947 */ /* 0x004fec0003800000 */
[----:B------:R-:W-:Y:S01]  /*7ad0*/  ISETP.NE.AND P1, PT, R64, RZ, PT ;  /* 0x000000ff4000720c */ /* 0x000fe20003f25270 */
[----:B------:R-:W-:Y:S01]  /*7ae0*/  BSSY B0, `(.L_x_130) ;  /* 0x0000009000007945 */ /* 0x000fe20003800000 */
[----:B------:R-:W-:Y:S11]  /*7af0*/  ISETP.NE.AND P0, PT, R63, RZ, PT ;  /* 0x000000ff3f00720c */ /* 0x000ff60003f05270 */
[----:B------:R-:W-:Y:S05]  /*7b00*/  @P1 IMAD R3, R26, 0x1000, R56 ;  /* 0x000010001a031824 */ /* 0x000fea00078e0238 */
[----:B------:R-:W-:Y:S05]  /*7b10*/  @P1 IADD3 R0, PT, PT, R3, UR43, RZ ;  /* 0x0000002b03001c10 */ /* 0x000fea000fffe0ff */
[----:B------:R-:W-:Y:S01]  /*7b20*/  @P1 IMAD.IADD R0, R65, 0x1, R0 ;  /* 0x0000000141001824 */ /* 0x000fe200078e0200 */
[----:B------:R-:W-:Y:S06]  /*7b30*/  @P0 BRA `(.L_x_131) ;  /* 0x00000000000c0947 */ /* 0x000fec0003800000 */
[----:B------:R-:W-:Y:S04]  /*7b40*/  SHF.L.U32 R4, R59, 0x1f, RZ ;  /* 0x0000001f3b047819 */ /* 0x000fe800000006ff */
[----:B------:R-:W2:Y:S02]  /*7b50*/  SYNCS.PHASECHK.TRANS64.TRYWAIT P0, [R2+URZ+0x50], R4 ;  /* 0x00005004020075a7 */ /* 0x000ea400080011ff */
[----:B--2---:R-:W-:Y:S05]  /*7b60*/  @!P0 BRA `(.L_x_132) ;  /* 0x0000002000188947 */ /* 0x004fea0003800000 */
.L_x_131:
[----:B------:R-:W-:Y:S05]  /*7b70*/  BSYNC B0 ;  /* 0x0000000000007941 */ /* 0x000fea0003800000 */
.L_x_130:
[----:B------:R-:W-:Y:S02]  /*7b80*/  ISETP.NE.AND P0, PT, R64, RZ, PT ;  /* 0x000000ff4000720c */ /* 0x000fe40003f05270 */
[----:B------:R-:W-:Y:S11]  /*7b90*/  IADD3 R26, PT, PT, R26, 0x1, RZ ;  /* 0x000000011a1a7810 */ /* 0x000ff60007ffe0ff */
[----:B------:R3:W4:Y:S04]  /*7ba0*/  @P0 LDS.128 R28, [R3+UR43+0x200] ;  /* 0x0002002b031c0984 */ /* 0x0007280008000c00 */
[----:B------:R3:W1:Y:S02]  /*7bb0*/  @P0 LDS.128 R36, [R0+0x200] ;  /* 0x0002000000240984 */ /* 0x0006640000000c00 */
.L_x_129:
[----:B------:R-:W-:Y:S05]  /*7bc0*/  BSYNC B1 ;  /* 0x0000000000017941 */ /* 0x000fea0003800000 */
.L_x_128:
[----:B---3--:R-:W-:Y:S05]  /*7bd0*/  VIADD R0, R25, 0x20 ;  /* 0x0000002019007836 */ /* 0x008fea0000000000 */
[----:B------:R-:W-:Y:S04]  /*7be0*/  SHF.R.U32.HI R0, RZ, 0x15, R0 ;  /* 0x00000015ff007819 */ /* 0x000fe80000011600 */
[----:B------:R-:W-:Y:S11]  /*7bf0*/  LOP3.LUT P0, RZ, R0, 0x3, R47, 0x48, !PT ;  /* 0x0000000300ff7812 */ /* 0x000ff6000780482f */
[----:B------:R-:W-:Y:S02]  /*7c00*/  @!UPT UIADD3 URZ, UPT, UPT, URZ, URZ, URZ ;  /* 0x000000fffffff290 */ /* 0x000fe4000fffe0ff */
[----:B------:R-:W-:Y:S05]  /*7c10*/  @!P0 BRA `(.L_x_133) ;  /* 0x0000000000408947 */ /* 0x000fea0003800000 */
[----:B------:R-:W3:Y:S01]  /*7c20*/  LDCU.64 UR8, c[0x4][0x70] ;  /* 0x01000e00ff0877ac */ /* 0x000ee20008000a00 */
[----:B------:R-:W-:Y:S01]  /*7c30*/  MOV R3, 0x0 ;  /* 0x0000000000037802 */ /* 0x000fe20000000f00 */
[----:B------:R-:W-:Y:S02]  /*7c40*/  HFMA2 R12, -RZ, RZ, 0, 5.9604644775390625e-08 ;  /* 0x00000001ff0c7431 */ /* 0x000fe400000001ff */
[----:B-1----:R-:W-:Y:S02]  /*7c50*/  IMAD.MOV.U32 R8, RZ, RZ, 0x192 ;  /* 0x00000192ff087424 */ /* 0x002fe400078e00ff */
[----:B------:R-:W-:Y:S01]  /*7c60*/  IMAD.MOV.U32 R13, RZ, RZ, RZ ;  /* 0x000000ffff0d7224 */ /* 0x000fe200078e00ff */
[----:B------:R-:W1:Y:S01]  /*7c70*/  LDCU.64 UR6, c[0x4][0x78] ;  /* 0x01000f00ff0677ac */ /* 0x000e620008000a00 */
[----:B--2---:R-:W2:Y:S01]  /*7c80*/  LDC.64 R2, c[0x4][R3] ;  /* 0x0100000003027b82 */ /* 0x004ea20000000a00 */
[----:B------:R-:W5:Y:S01]  /*7c90*/  LDCU.64 UR4, c[0x4][0x10] ;  /* 0x01000200ff0477ac */ /* 0x000f620008000a00 */
[----:B---3--:R-:W-:Y:S01]  /*7ca0*/  MOV R5, UR9 ;  /* 0x0000000900057c02 */ /* 0x008fe20008000f00 */
[----:B------:R-:W-:Y:S01]  /*7cb0*/  IMAD.U32 R4, RZ, RZ, UR8 ;  /* 0x00000008ff047e24 */ /* 0x000fe2000f8e00ff */
[----:B-1----:R-:W-:Y:S01]  /*7cc0*/  MOV R7, UR7 ;  /* 0x0000000700077c02 */ /* 0x002fe20008000f00 */
[----:B------:R-:W-:Y:S01]  /*7cd0*/  IMAD.U32 R6, RZ, RZ, UR6 ;  /* 0x00000006ff067e24 */ /* 0x000fe2000f8e00ff */
[----:B-----5:R-:W-:Y:S01]  /*7ce0*/  MOV R11, UR5 ;  /* 0x00000005000b7c02 */ /* 0x020fe20008000f00 */
[----:B------:R-:W-:Y:S02]  /*7cf0*/  IMAD.U32 R10, RZ, RZ, UR4 ;  /* 0x00000004ff0a7e24 */ /* 0x000fe4000f8e00ff */
[----:B------:R-:W-:Y:S07]  /*7d00*/  LEPC R20, `(.L_x_133) ;  /* 0x000000001014794e */ /* 0x000fee0000000000 */
[----:B--2-4-:R-:W-:Y:S05]  /*7d10*/  CALL.ABS.NOINC R2 ;  /* 0x0000000002007343 */ /* 0x014fea0003c00000 */
.L_x_133:
[----:B------:R-:W-:Y:S01]  /*7d20*/  ISETP.NE.AND P6, PT, R61, RZ, PT ;  /* 0x000000ff3d00720c */ /* 0x000fe20003fc5270 */
[----:B------:R-:W-:Y:S05]  /*7d30*/  WARPSYNC.ALL ;  /* 0x0000000000007948 */ /* 0x000fea0003800000 */
[----:B------:R-:W-:Y:S01]  /*7d40*/  R2UR UR4, R25 ;  /* 0x00000000190472ca */ /* 0x000fe200000e0000 */
[----:B----4-:R-:W-:Y:S01]  /*7d50*/  HADD2.F32 R3, -RZ, R28.H0_H0 ;  /* 0x2000001cff037230 */ /* 0x010fe20000004100 */
[----:B------:R-:W-:Y:S01]  /*7d60*/  ISETP.NE.AND P0, PT, R60, RZ, PT ;  /* 0x000000ff3c00720c */ /* 0x000fe20003f05270 */
[----:B------:R-:W-:Y:S01]  /*7d70*/  HADD2.F32 R20, -RZ, R30.H0_H0 ;  /* 0x2000001eff147230 */ /* 0x000fe20000004100 */
[----:B------:R-:W-:Y:S09]  /*7d80*/  BSSY.RECONVERGENT B0, `(.L_x_134) ;  /* 0x0000058000007945 */ /* 0x000ff20003800200 */
[----:B-12---:R-:W1:Y:S02]  /*7d90*/  LDTM.x16 R4, tmem[UR4+0x20] ;  /* 0x00002004000479ee */ /* 0x006e640008240000 */
        /* <DEDUP_REMOVED lines=59> */
[----:B------:R-:W-:Y:S02]  /*8150*/  LEA R3, R26, UR43, 0x3 ;  /* 0x0000002b1a037c11 */ /* 0x000fe4000f8e18ff */
        /* <DEDUP_REMOVED lines=8> */
[----:B------:R-:W-:Y:S01]  /*81e0*/  @P6 SHF.L.U32 R2, R59, 0x1f, RZ ;  /* 0x0000001f3b026819 */ /* 0x000fe200000006ff */
        /* <DEDUP_REMOVED lines=17> */
.L_x_135:
[----:B------:R-:W-:Y:S05]  /*8300*/  BSYNC.RECONVERGENT B0 ;  /* 0x0000000000007941 */ /* 0x000fea0003800200 */
.L_x_134:
        /* <DEDUP_REMOVED lines=19> */
.L_x_139:
[----:B------:R-:W-:Y:S05]  /*8440*/  BSYNC B0 ;  /* 0x0000000000007941 */ /* 0x000fea0003800000 */
.L_x_138:
[----:B------:R-:W-:Y:S11]  /*8450*/  ISETP.NE.AND P0, PT, R64, RZ, PT ;  /* 0x000000ff4000720c */ /* 0x000ff60003f05270 */
[----:B------:R-:W-:Y:S02]  /*8460*/  @!UPT UIADD3 URZ, UPT, UPT, URZ, URZ, URZ ;  /* 0x000000fffffff290 */ /* 0x000fe4000fffe0ff */
[----:B------:R3:W4:Y:S04]  /*8470*/  @P0 LDS.128 R28, [R26+UR43+0x200] ;  /* 0x0002002b1a1c0984 */ /* 0x0007280008000c00 */
[----:B------:R3:W1:Y:S02]  /*8480*/  @P0 LDS.128 R36, [R65+0x200] ;  /* 0x0002000041240984 */ /* 0x0006640000000c00 */
.L_x_137:
[----:B------:R-:W-:Y:S05]  /*8490*/  BSYNC B1 ;  /* 0x0000000000017941 */ /* 0x000fea0003800000 */
.L_x_136:
[----:B--2---:R-:W-:Y:S05]  /*84a0*/  VIADD R0, R25, 0x30 ;  /* 0x0000003019007836 */ /* 0x004fea0000000000 */
[----:B------:R-:W-:Y:S04]  /*84b0*/  SHF.R.U32.HI R0, RZ, 0x15, R0 ;  /* 0x00000015ff007819 */ /* 0x000fe80000011600 */
[----:B------:R-:W-:Y:S11]  /*84c0*/  LOP3.LUT P0, RZ, R0, 0x3, R47, 0x48, !PT ;  /* 0x0000000300ff7812 */ /* 0x000ff6000780482f */
[----:B------:R-:W-:Y:S02]  /*84d0*/  @!UPT UIADD3 URZ, UPT, UPT, URZ, URZ, URZ ;  /* 0x000000fffffff290 */ /* 0x000fe4000fffe0ff */
[----:B------:R-:W-:Y:S05]  /*84e0*/  @!P0 BRA `(.L_x_141) ;  /* 0x0000000000408947 */ /* 0x000fea0003800000 */
[----:B------:R-:W2:Y:S01]  /*84f0*/  LDCU.64 UR8, c[0x4][0x70] ;  /* 0x01000e00ff0877ac */ /* 0x000ea20008000a00 */
[----:B------:R-:W-:Y:S01]  /*8500*/  MOV R3, 0x0 ;  /* 0x0000000000037802 */ /* 0x000fe20000000f00 */
        /* <DEDUP_REMOVED lines=14> */
.L_x_141:
[----:B------:R-:W-:Y:S01]  /*85f0*/  ISETP.NE.AND P0, PT, R60, RZ, PT ;  /* 0x000000ff3c00720c */ /* 0x000fe20003f05270 */
[----:B------:R-:W-:Y:S05]  /*8600*/  WARPSYNC.ALL ;  /* 0x0000000000007948 */ /* 0x000fea0003800000 */
[----:B------:R-:W-:Y:S01]  /*8610*/  R2UR UR4, R25 ;  /* 0x00000000190472ca */ /* 0x000fe200000e0000 */
[--C-:B----4-:R-:W-:Y:S01]  /*8620*/  HADD2.F32 R20, -RZ, R28.reuse.H0_H0 ;  /* 0x2000001cff147230 */ /* 0x110fe20000004100 */
[----:B------:R-:W-:Y:S01]  /*8630*/  IADD3 R53, PT, PT, R53, 0xe0, RZ ;  /* 0x000000e035357810 */ /* 0x000fe20007ffe0ff */
[----:B------:R-:W-:Y:S01]  /*8640*/  HADD2.F32 R21, -RZ, R28.H1_H1 ;  /* 0x3000001cff157230 */ /* 0x000fe20000004100 */
[----:B------:R-:W-:Y:S01]  /*8650*/  BSSY.RECONVERGENT B0, `(.L_x_142) ;  /* 0x0000054000007945 */ /* 0x000fe20003800200 */
[--C-:B------:R-:W-:Y:S01]  /*8660*/  HADD2.F32 R25, -RZ, R29.reuse.H0_H0 ;  /* 0x2000001dff197230 */ /* 0x100fe20000004100 */
[----:B------:R-:W-:Y:S01]  /*8670*/  LOP3.LUT R53, R53, 0xfefffff8, RZ, 0xc0, !PT ;  /* 0xfefffff835357812 */ /* 0x000fe200078ec0ff */
[----:B---3--:R-:W-:Y:S02]  /*8680*/  HADD2.F32 R26, -RZ, R29.H1_H1 ;  /* 0x3000001dff1a7230 */ /* 0x008fe40000004100 */
[--C-:B------:R-:W-:Y:S02]  /*8690*/  HADD2.F32 R28, -RZ, R30.reuse.H0_H0 ;  /* 0x2000001eff1c7230 */ /* 0x100fe40000004100 */
[----:B------:R-:W-:Y:S02]  /*86a0*/  HADD2.F32 R29, -RZ, R30.H1_H1 ;  /* 0x3000001eff1d7230 */ /* 0x000fe40000004100 */
[----:B-1----:R-:W1:Y:S01]  /*86b0*/  LDTM.x16 R4, tmem[UR4+0x30] ;  /* 0x00003004000479ee */ /* 0x002e620008240000 */
[----:B------:R-:W-:Y:S01]  /*86c0*/  NOP ;  /* 0x0000000000007918 */ /* 0x000fe20000000000 */
[----:B-1----:R1:W-:Y:S01]  /*86d0*/  SYNCS.ARRIVE.TRANS64.RED.A1T0 RZ, [R53+URZ], RZ ;  /* 0x000000ff35ff79a7 */ /* 0x0023e200081004ff */
[--C-:B------:R-:W-:Y:S02]  /*86e0*/  HADD2.F32 R30, -RZ, R31.reuse.H0_H0 ;  /* 0x2000001fff1e7230 */ /* 0x100fe40000004100 */
[----:B------:R-:W-:Y:S02]  /*86f0*/  HADD2.F32 R31, -RZ, R31.H1_H1 ;  /* 0x3000001fff1f7230 */ /* 0x000fe40000004100 */
        /* <DEDUP_REMOVED lines=8> */
[C---:B------:R-:W-:Y:S01]  /*8780*/  FMUL R4, R24.reuse, R4 ;  /* 0x0000000418047220 */ /* 0x040fe20000400000 */
[C---:B------:R-:W-:Y:S01]  /*8790*/  FMUL R5, R24.reuse, R5 ;  /* 0x0000000518057220 */ /* 0x040fe20000400000 */
[C---:B------:R-:W-:Y:S01]  /*87a0*/  FMUL R6, R24.reuse, R6 ;  /* 0x0000000618067220 */ /* 0x040fe20000400000 */
[C---:B------:R-:W-:Y:S01]  /*87b0*/  FMUL R7, R24.reuse, R7 ;  /* 0x0000000718077220 */ /* 0x040fe20000400000 */
[C---:B------:R-:W-:Y:S01]  /*87c0*/  FFMA R4, R27.reuse, R20, R4 ;  /* 0x000000141b047223 */ /* 0x040fe20000000004 */
        /* <DEDUP_REMOVED lines=15> */
[C---:B------:R-:W-:Y:S01]  /*88c0*/  FMUL R12, R24.reuse, R16 ;  /* 0x00000010180c7220 */ /* 0x040fe20000400000 */
[C---:B------:R-:W-:Y:S01]  /*88d0*/  FFMA R0, R27.reuse, R32, R0 ;  /* 0x000000201b007223 */ /* 0x040fe20000000000 */
[C---:B------:R-:W-:Y:S01]  /*88e0*/  FMUL R13, R24.reuse, R17 ;  /* 0x00000011180d7220 */ /* 0x040fe20000400000 */
[----:B------:R-:W-:Y:S01]  /*88f0*/  FFMA R2, R27, R33, R2 ;  /* 0x000000211b027223 */ /* 0x000fe20000000002 */
[----:B------:R-:W-:Y:S01]  /*8900*/  F2FP.F16.F32.PACK_AB R4, R5, R4 ;  /* 0x000000040504723e */ /* 0x000fe200000000ff */
[C---:B------:R-:W-:Y:S01]  /*8910*/  FMUL R14, R24.reuse, R18 ;  /* 0x00000012180e7220 */ /* 0x040fe20000400000 */
[----:B------:R-:W-:Y:S01]  /*8920*/  FFMA R3, R27, R34, R3 ;  /* 0x000000221b037223 */ /* 0x000fe20000000003 */
[----:B------:R-:W-:Y:S01]  /*8930*/  F2FP.F16.F32.PACK_AB R5, R7, R6 ;  /* 0x000000060705723e */ /* 0x000fe200000000ff */
[----:B------:R-:W-:Y:S01]  /*8940*/  FFMA R15, R27, R35, R15 ;  /* 0x000000231b0f7223 */ /* 0x000fe2000000000f */
[----:B------:R-:W-:Y:S01]  /*8950*/  FMUL R19, R24, R19 ;  /* 0x0000001318137220 */ /* 0x000fe20000400000 */
[----:B------:R-:W-:Y:S01]  /*8960*/  F2FP.F16.F32.PACK_AB R6, R9, R8 ;  /* 0x000000080906723e */ /* 0x000fe200000000ff */
[----:B------:R-:W-:Y:S01]  /*8970*/  FFMA R12, R27, R36, R12 ;  /* 0x000000241b0c7223 */ /* 0x000fe2000000000c */
[----:B------:R-:W-:Y:S01]  /*8980*/  F2FP.F16.F32.PACK_AB R7, R11, R10 ;  /* 0x0000000a0b07723e */ /* 0x000fe200000000ff */
[C---:B------:R-:W-:Y:S01]  /*8990*/  FFMA R13, R27.reuse, R37, R13 ;  /* 0x000000251b0d7223 */ /* 0x040fe2000000000d */
[C---:B------:R-:W-:Y:S01]  /*89a0*/  FFMA R14, R27.reuse, R38, R14 ;  /* 0x000000261b0e7223 */ /* 0x040fe2000000000e */
[----:B------:R-:W-:Y:S01]  /*89b0*/  FFMA R19, R27, R39, R19 ;  /* 0x000000271b137223 */ /* 0x000fe20000000013 */
[----:B------:R-:W-:Y:S01]  /*89c0*/  F2FP.F16.F32.PACK_AB R16, R2, R0 ;  /* 0x000000000210723e */ /* 0x000fe200000000ff */
[----:B------:R1:W-:Y:S01]  /*89d0*/  STS.128 [R56+UR43+0x3200], R4 ;  /* 0x0032000438007988 */ /* 0x0003e20008000c2b */
        /* <DEDUP_REMOVED lines=27> */
.L_x_143:
[----:B------:R-:W-:Y:S05]  /*8b90*/  BSYNC.RECONVERGENT B0 ;  /* 0x0000000000007941 */ /* 0x000fea0003800200 */
.L_x_142:
[----:B------:R-:W-:Y:S01]  /*8ba0*/  BAR.SYNC.DEFER_BLOCKING 0x1, 0x80 ;  /* 0x0042000000007b1d */ /* 0x000fe20000010000 */
[----:B------:R-:W-:Y:S01]  /*8bb0*/  UISETP.NE.AND UP0, UPT, UR52, -0x4, UPT ;  /* 0xfffffffc3400788c */ /* 0x000fe2000bf05270 */
[----:B------:R-:W-:Y:S08]  /*8bc0*/  IADD3 R22, PT, PT, R22, 0x1, RZ ;  /* 0x0000000116167810 */ /* 0x000ff00007ffe0ff */
[----:B------:R-:W-:Y:S05]  /*8bd0*/  BRA.U !UP0, `(.L_x_144) ;  /* 0x0000000108287547 */ /* 0x000fea000b800000 */
[----:B------:R-:W-:Y:S01]  /*8be0*/  ISETP.NE.AND P0, PT, R61, RZ, PT ;  /* 0x000000ff3d00720c */ /* 0x000fe20003f05270 */
[----:B------:R-:W-:Y:S01]  /*8bf0*/  IMAD.U32 R2, RZ, RZ, UR46 ;  /* 0x0000002eff027e24 */ /* 0x000fe2000f8e00ff */
[----:B------:R-:W-:Y:S01]  /*8c00*/  UIADD3 UR4, UPT, UPT, UR46, 0x1, URZ ;  /* 0x000000012e047890 */ /* 0x000fe2000fffe0ff */
[----:B------:R-:W-:Y:S03]  /*8c10*/  IMAD.U32 R0, RZ, RZ, UR47 ;  /* 0x0000002fff007e24 */ /* 0x000fe6000f8e00ff */
[----:B------:R-:W-:Y:S04]  /*8c20*/  UISETP.NE.AND UP0, UPT, UR4, 0x4, UPT ;  /* 0x000000040400788c */ /* 0x000fe8000bf05270 */
[----:B------:R-:W-:Y:S03]  /*8c30*/  USEL UR46, UR4, URZ, UP0 ;  /* 0x000000ff042e7287 */ /* 0x000fe60008000000 */
[----:B------:R-:W-:Y:S05]  /*8c40*/  @P0 LEA R2, R2, UR43, 0x3 ;  /* 0x0000002b02020c11 */ /* 0x000fea000f8e18ff */
[----:B------:R-:W-:Y:S05]  /*8c50*/  @P0 VIADD R2, R2, 0x70 ;  /* 0x0000007002020836 */ /* 0x000fea0000000000 */
[----:B------:R-:W-:Y:S04]  /*8c60*/  @P0 PRMT R0, R0, 0x654, R2 ;  /* 0x0000065400000816 */ /* 0x000fe80000000002 */
[----:B------:R2:W-:Y:S03]  /*8c70*/  @P0 SYNCS.ARRIVE.TRANS64.RED.A1T0 RZ, [R0+URZ], RZ ;  /* 0x000000ff00ff09a7 */ /* 0x0005e600081004ff */
.L_x_144:
[----:B------:R-:W-:Y:S01]  /*8c80*/  R2UR UR4, R50 ;  /* 0x00000000320472ca */ /* 0x000fe200000e0000 */
[----:B------:R-:W-:Y:S01]  /*8c90*/  UISETP.NE.AND UP0, UPT, UR62, URZ, UPT ;  /* 0x000000ff3e00728c */ /* 0x000fe2000bf05270 */
[----:B------:R-:W-:Y:S01]  /*8ca0*/  ISETP.NE.AND P0, PT, R55, 0x2, PT ;  /* 0x000000023700780c */ /* 0x000fe20003f05270 */
[----:B------:R-:W-:Y:S01]  /*8cb0*/  UIADD3 UR31, UPT, UPT, UR38, UR63, URZ ;  /* 0x0000003f261f7290 */ /* 0x000fe2000fffe0ff */
[----:B------:R-:W-:Y:S01]  /*8cc0*/  ISETP.NE.AND P1, PT, R22, 0x4, PT ;  /* 0x000000041600780c */ /* 0x000fe20003f25270 */
[----:B------:R-:W-:Y:S01]  /*8cd0*/  UIADD3 UR52, UPT, UPT, UR52, 0x4, URZ ;  /* 0x0000000434347890 */ /* 0x000fe2000fffe0ff */
[----:B------:R-:W-:Y:S01]  /*8ce0*/  SEL R2, RZ, 0x1, P0 ;  /* 0x00000001ff027807 */ /* 0x000fe20000000000 */
[----:B------:R-:W-:Y:S01]  /*8cf0*/  UMOV UR36, UR61 ;  /* 0x0000003d00247c82 */ /* 0x000fe20008000000 */
[----:B--2---:R-:W-:Y:S02]  /*8d00*/  SEL R0, RZ, 0x1, P1 ;  /* 0x00000001ff007807 */ /* 0x004fe40000800000 */
[----:B------:R-:W-:Y:S02]  /*8d10*/  LOP3.LUT R57, R57, R2, RZ, 0x3c, !PT ;  /* 0x0000000239397212 */ /* 0x000fe400078e3cff */
[----:B------:R-:W-:Y:S01]  /*8d20*/  LOP3.LUT R58, R58, R0, RZ, 0x3c, !PT ;  /* 0x000000003a3a7212 */ /* 0x000fe200078e3cff */
[----:B------:R-:W-:Y:S01]  /*8d30*/  UIADD3 UR30, UPT, UPT, UR37, UR4, URZ ;  /* 0x00000004251e7290 */ /* 0x000fe2000fffe0ff */
[----:B------:R-:W-:Y:S02]  /*8d40*/  SEL R55, R55, RZ, P0 ;  /* 0x000000ff37377207 */ /* 0x000fe40000000000 */
[----:B------:R-:W-:Y:S01]  /*8d50*/  SEL R22, R22, RZ, P1 ;  /* 0x000000ff16167207 */ /* 0x000fe20000800000 */
[----:B------:R-:W-:Y:S08]  /*8d60*/  BRA.U UP0, `(.L_x_145) ;  /* 0xffffffcd005c7547 */ /* 0x000ff0000b83ffff */
[----:B------:R-:W-:-:S13]  /*8d70*/  R2UR UR4, R51 ;  /* 0x00000000330472ca */ /* 0x000fda00000e0000 */
[----:B------:R-:W-:-:S09]  /*8d80*/  UISETP.NE.AND UP0, UPT, UR4, URZ, UPT ;  /* 0x000000ff0400728c */ /* 0x000fd2000bf05270 */
[----:B------:R-:W-:Y:S05]  /*8d90*/  BRA.U !UP0, `(.L_x_146) ;  /* 0x0000000108487547 */ /* 0x000fea000b800000 */
[----:B------:R-:W2:Y:S02]  /*8da0*/  LDCU.64 UR4, c[0x0][0x890] ;  /* 0x00011200ff0477ac */ /* 0x000ea40008000a00 */
[----:B--2---:R-:W-:-:S04]  /*8db0*/  UISETP.NE.U32.AND UP0, UPT, UR4, URZ, UPT ;  /* 0x000000ff0400728c */ /* 0x004fc8000bf05070 */
[----:B------:R-:W-:-:S09]  /*8dc0*/  UISETP.NE.AND.EX UP0, UPT, UR5, URZ, UPT, UP0 ;  /* 0x000000ff0500728c */ /* 0x000fd2000bf05300 */
[----:B------:R-:W-:Y:S05]  /*8dd0*/  BRA.U UP0, `(.L_x_147) ;  /* 0x00000001000c7547 */ /* 0x000fea000b800000 */
[----:B------:R-:W-:-:S13]  /*8de0*/  FSETP.NEU.AND P0, PT, R27, RZ, PT ;  /* 0x000000ff1b00720b */ /* 0x000fda0003f0d000 */
[----:B------:R-:W-:Y:S05]  /*8df0*/  @!P0 EXIT ;  /* 0x000000000000894d */ /* 0x000fea0003800000 */
[----:B------:R-:W-:Y:S05]  /*8e00*/  BRA `(.L_x_146) ;  /* 0x00000000002c7947 */ /* 0x000fea0003800000 */
.L_x_147:
[----:B------:R-:W-:Y:S01]  /*8e10*/  ISETP.NE.AND P0, PT, R54, RZ, PT ;  /* 0x000000ff3600720c */ /* 0x000fe20003f05270 */
[----:B------:R-:W-:-:S12]  /*8e20*/  BSSY.RECONVERGENT B0, `(.L_x_146) ;  /* 0x0000009000007945 */ /* 0x000fd80003800200 */
[----:B------:R-:W-:Y:S05]  /*8e30*/  @P0 BRA `(.L_x_148) ;  /* 0x0000000000140947 */ /* 0x000fea0003800000 */
[----:B------:R-:W2:Y:S02]  /*8e40*/  LDCU.64 UR4, c[0x0][0x888] ;  /* 0x00011100ff0477ac */ /* 0x000ea40008000a00 */
[----:B--2---:R-:W-:-:S04]  /*8e50*/  ISETP.NE.U32.AND P0, PT, RZ, UR4, PT ;  /* 0x00000004ff007c0c */ /* 0x004fc8000bf05070 */
[----:B------:R-:W-:-:S13]  /*8e60*/  ISETP.NE.AND.EX P0, PT, RZ, UR5, PT, P0 ;  /* 0x00000005ff007c0c */ /* 0x000fda000bf05300 */
[----:B------:R-:W-:Y:S05]  /*8e70*/  @!P0 EXIT ;  /* 0x000000000000894d */ /* 0x000fea0003800000 */
[----:B------:R-:W-:Y:S05]  /*8e80*/  BRA `(.L_x_149) ;  /* 0x0000000000087947 */ /* 0x000fea0003800000 */
.L_x_148:
[----:B------:R-:W-:-:S13]  /*8e90*/  FSETP.NEU.AND P0, PT, R27, RZ, PT ;  /* 0x000000ff1b00720b */ /* 0x000fda0003f0d000 */
[----:B------:R-:W-:Y:S05]  /*8ea0*/  @!P0 EXIT ;  /* 0x000000000000894d */ /* 0x000fea0003800000 */
.L_x_149:
[----:B------:R-:W-:Y:S05]  /*8eb0*/  BSYNC.RECONVERGENT B0 ;  /* 0x0000000000007941 */ /* 0x000fea0003800200 */
.L_x_146:
[----:B------:R-:W-:Y:S01]  /*8ec0*/  ULEA UR4, UR46, UR43, 0x3 ;  /* 0x0000002b2e047291 */ /* 0x000fe2000f8e18ff */
[----:B------:R-:W-:-:S04]  /*8ed0*/  DEPBAR.LE SB0, 0x0 ;  /* 0x000080000000791a */ /* 0x000fc80000000000 */
[----:B------:R-:W-:-:S04]  /*8ee0*/  UIADD3 UR4, UPT, UPT, UR4, 0x70, URZ ;  /* 0x0000007004047890 */ /* 0x000fc8000fffe0ff */
[----:B------:R-:W-:-:S09]  /*8ef0*/  UPRMT UR4, UR47, 0x654, UR4 ;  /* 0x000006542f047896 */ /* 0x000fd20008000004 */
[----:B------:R-:W-:Y:S01]  /*8f00*/  SYNCS.ARRIVE.TRANS64.RED.A1T0 RZ, [UR4], RZ ;  /* 0x000000ffffff79a7 */ /* 0x000fe20008100404 */
[----:B------:R-:W-:Y:S05]  /*8f10*/  EXIT ;  /* 0x000000000000794d */ /* 0x000fea0003800000 */
.L_x_24:
[----:B--2---:R2:W3:Y:S02]  /*8f20*/  SYNCS.PHASECHK.TRANS64.TRYWAIT P0, [R0+URZ+0x110], R2 ;  /* 0x00011002000075a7 */ /* 0x0044e400080011ff */
[----:B---3--:R-:W-:Y:S05]  /*8f30*/  @!P0 NANOSLEEP.SYNCS 0x989680 ;  /* 0x009896800000895d */ /* 0x008fea0003900000 */
[----:B------:R-:W3:Y:S02]  /*8f40*/  @!P0 SYNCS.PHASECHK.TRANS64 P0, [R0+URZ+0x110], R2 ;  /* 0x00011002000085a7 */ /* 0x000ee400080010ff */
[----:B---3--:R-:W-:Y:S05]  /*8f50*/  @!P0 BRA `(.L_x_24) ;  /* 0xfffffffc00f08947 */ /* 0x008fea000383ffff */
[----:B------:R-:W-:Y:S05]  /*8f60*/  BRA `(.L_x_150) ;  /* 0xffffff8800a87947 */ /* 0x000fea000383ffff */
.L_x_27:
[----:B-1----:R-:W-:-:S07]  /*8f70*/  MOV R0, UR33 ;  /* 0x0000002100007c02 */ /* 0x002fce0008000f00 */
.L_x_151:
[----:B-1----:R1:W2:Y:S02]  /*8f80*/  SYNCS.PHASECHK.TRANS64.TRYWAIT P0, [R0+URZ+0x28], R3 ;  /* 0x00002803000075a7 */ /* 0x0022a400080011ff */
[----:B--2---:R-:W-:Y:S05]  /*8f90*/  @!P0 NANOSLEEP.SYNCS 0x989680 ;  /* 0x009896800000895d */ /* 0x004fea0003900000 */
[----:B------:R-:W2:Y:S02]  /*8fa0*/  @!P0 SYNCS.PHASECHK.TRANS64 P0, [R0+URZ+0x28], R3 ;  /* 0x00002803000085a7 */ /* 0x000ea400080010ff */
[----:B--2---:R-:W-:Y:S05]  /*8fb0*/  @!P0 BRA `(.L_x_151) ;  /* 0xfffffffc00f08947 */ /* 0x004fea000383ffff */
[----:B------:R-:W-:Y:S05]  /*8fc0*/  BRA `(.L_x_26) ;  /* 0xffffff8800fc7947 */ /* 0x000fea000383ffff */
.L_x_34:
[----:B-1----:R-:W-:-:S07]  /*8fd0*/  MOV R0, UR17 ;  /* 0x0000001100007c02 */ /* 0x002fce0008000f00 */
.L_x_152:
[----:B-1----:R1:W2:Y:S02]  /*8fe0*/  SYNCS.PHASECHK.TRANS64.TRYWAIT P0, [R0+URZ+0x28], R3 ;  /* 0x00002803000075a7 */ /* 0x0022a400080011ff */
[----:B--2---:R-:W-:Y:S05]  /*8ff0*/  @!P0 NANOSLEEP.SYNCS 0x989680 ;  /* 0x009896800000895d */ /* 0x004fea0003900000 */
[----:B------:R-:W2:Y:S02]  /*9000*/  @!P0 SYNCS.PHASECHK.TRANS64 P0, [R0+URZ+0x28], R3 ;  /* 0x00002803000085a7 */ /* 0x000ea400080010ff */
[----:B--2---:R-:W-:Y:S05]  /*9010*/  @!P0 BRA `(.L_x_152) ;  /* 0xfffffffc00f08947 */ /* 0x004fea000383ffff */
[----:B------:R-:W-:Y:S05]  /*9020*/  BRA `(.L_x_33) ;  /* 0xffffff8c00c07947 */ /* 0x000fea000383ffff */
.L_x_39:
[----:B-1----:R1:W2:Y:S02]  /*9030*/  SYNCS.PHASECHK.TRANS64.TRYWAIT P0, [R3+URZ+0xa0], R0 ;  /* 0x0000a000030075a7 */ /* 0x0022a400080011ff */
[----:B--2---:R-:W-:Y:S05]  /*9040*/  @!P0 NANOSLEEP.SYNCS 0x989680 ;  /* 0x009896800000895d */ /* 0x004fea0003900000 */
[----:B------:R-:W2:Y:S02]  /*9050*/  @!P0 SYNCS.PHASECHK.TRANS64 P0, [R3+URZ+0xa0], R0 ;  /* 0x0000a000030085a7 */ /* 0x000ea400080010ff */
[----:B--2---:R-:W-:Y:S05]  /*9060*/  @!P0 BRA `(.L_x_39) ;  /* 0xfffffffc00f08947 */ /* 0x004fea000383ffff */
[----:B------:R-:W-:Y:S05]  /*9070*/  BRA `(.L_x_153) ;  /* 0xffffff90006c7947 */ /* 0x000fea000383ffff */
.L_x_43:
[----:B------:R-:W-:-:S07]  /*9080*/  MOV R0, UR4 ;  /* 0x0000000400007c02 */ /* 0x000fce0008000f00 */
.L_x_154:
[----:B-1----:R1:W2:Y:S02]  /*9090*/  SYNCS.PHASECHK.TRANS64.TRYWAIT P0, [R0+URZ], R2 ;  /* 0x00000002000075a7 */ /* 0x0022a400080011ff */
[----:B--2---:R-:W-:Y:S05]  /*90a0*/  @!P0 NANOSLEEP.SYNCS 0x989680 ;  /* 0x009896800000895d */ /* 0x004fea0003900000 */
[----:B------:R-:W2:Y:S02]  /*90b0*/  @!P0 SYNCS.PHASECHK.TRANS64 P0, [R0+URZ], R2 ;  /* 0x00000002000085a7 */ /* 0x000ea400080010ff */
[----:B--2---:R-:W-:Y:S05]  /*90c0*/  @!P0 BRA `(.L_x_154) ;  /* 0xfffffffc00f08947 */ /* 0x004fea000383ffff */
[----:B------:R-:W-:Y:S05]  /*90d0*/  BRA `(.L_x_155) ;  /* 0xffffff9800147947 */ /* 0x000fea000383ffff */
.L_x_44:
[----:B------:R-:W-:-:S07]  /*90e0*/  MOV R0, UR5 ;  /* 0x0000000500007c02 */ /* 0x000fce0008000f00 */
.L_x_156:
[----:B-1----:R1:W2:Y:S02]  /*90f0*/  SYNCS.PHASECHK.TRANS64.TRYWAIT P0, [R0+URZ], R3 ;  /* 0x00000003000075a7 */ /* 0x0022a400080011ff */
[----:B--2---:R-:W-:Y:S05]  /*9100*/  @!P0 NANOSLEEP.SYNCS 0x989680 ;  /* 0x009896800000895d */ /* 0x004fea0003900000 */
[----:B------:R-:W2:Y:S02]  /*9110*/  @!P0 SYNCS.PHASECHK.TRANS64 P0, [R0+URZ], R3 ;  /* 0x00000003000085a7 */ /* 0x000ea400080010ff */
[----:B--2---:R-:W-:Y:S05]  /*9120*/  @!P0 BRA `(.L_x_156) ;  /* 0xfffffffc00f08947 */ /* 0x004fea000383ffff */
[----:B------:R-:W-:Y:S05]  /*9130*/  BRA `(.L_x_157) ;  /* 0xffffff9800207947 */ /* 0x000fea000383ffff */
.L_x_45:
[----:B------:R-:W-:-:S07]  /*9140*/  MOV R0, UR5 ;  /* 0x0000000500007c02 */ /* 0x000fce0008000f00 */
.L_x_158:
[----:B-1----:R1:W2:Y:S02]  /*9150*/  SYNCS.PHASECHK.TRANS64.TRYWAIT P0, [R0+URZ], R3 ;  /* 0x00000003000075a7 */ /* 0x0022a400080011ff */
[----:B--2---:R-:W-:Y:S05]  /*9160*/  @!P0 NANOSLEEP.SYNCS 0x989680 ;  /* 0x009896800000895d */ /* 0x004fea0003900000 */
[----:B------:R-:W2:Y:S02]  /*9170*/  @!P0 SYNCS.PHASECHK.TRANS64 P0, [R0+URZ], R3 ;  /* 0x00000003000085a7 */ /* 0x000ea400080010ff */
[----:B--2---:R-:W-:Y:S05]  /*9180*/  @!P0 BRA `(.L_x_158) ;  /* 0xfffffffc00f08947 */ /* 0x004fea000383ffff */
[----:B------:R-:W-:Y:S05]  /*9190*/  BRA `(.L_x_159) ;  /* 0xffffff98002c7947 */ /* 0x000fea000383ffff */
.L_x_46:
[----:B------:R-:W-:-:S07]  /*91a0*/  MOV R0, UR5 ;  /* 0x0000000500007c02 */ /* 0x000fce0008000f00 */
.L_x_160:
[----:B-1----:R1:W2:Y:S02]  /*91b0*/  SYNCS.PHASECHK.TRANS64.TRYWAIT P0, [R0+URZ], R3 ;  /* 0x00000003000075a7 */ /* 0x0022a400080011ff */
[----:B--2---:R-:W-:Y:S05]  /*91c0*/  @!P0 NANOSLEEP.SYNCS 0x989680 ;  /* 0x009896800000895d */ /* 0x004fea0003900000 */
[----:B------:R-:W2:Y:S02]  /*91d0*/  @!P0 SYNCS.PHASECHK.TRANS64 P0, [R0+URZ], R3 ;  /* 0x00000003000085a7 */ /* 0x000ea400080010ff */
[----:B--2---:R-:W-:Y:S05]  /*91e0*/  @!P0 BRA `(.L_x_160) ;  /* 0xfffffffc00f08947 */ /* 0x004fea000383ffff */
[----:B------:R-:W-:Y:S05]  /*91f0*/  BRA `(.L_x_161) ;  /* 0xffffff9800387947 */ /* 0x000fea000383ffff */
.L_x_49:
[----:B--2---:R2:W3:Y:S02]  /*9200*/  SYNCS.PHASECHK.TRANS64.TRYWAIT P0, [R2+URZ+0x100], R4 ;  /* 0x00010004020075a7 */ /* 0x0044e400080011ff */
[----:B---3--:R-:W-:Y:S05]  /*9210*/  @!P0 NANOSLEEP.SYNCS 0x989680 ;  /* 0x009896800000895d */ /* 0x008fea0003900000 */
[----:B------:R-:W3:Y:S02]  /*9220*/  @!P0 SYNCS.PHASECHK.TRANS64 P0, [R2+URZ+0x100], R4 ;  /* 0x00010004020085a7 */ /* 0x000ee400080010ff */
[----:B---3--:R-:W-:Y:S05]  /*9230*/  @!P0 BRA `(.L_x_49) ;  /* 0xfffffffc00f08947 */ /* 0x008fea000383ffff */
[----:B------:R-:W-:Y:S05]  /*9240*/  BRA `(.L_x_162) ;  /* 0xffffff9800947947 */ /* 0x000fea000383ffff */
.L_x_50:
[----:B------:R-:W-:-:S07]  /*9250*/  MOV R2, UR4 ;  /* 0x0000000400027c02 */ /* 0x000fce0008000f00 */
.L_x_163:
[----:B--2---:R2:W3:Y:S02]  /*9260*/  SYNCS.PHASECHK.TRANS64.TRYWAIT P0, [R2+URZ+0xb0], R5 ;  /* 0x0000b005020075a7 */ /* 0x0044e400080011ff */
[----:B---3--:R-:W-:Y:S05]  /*9270*/  @!P0 NANOSLEEP.SYNCS 0x989680 ;  /* 0x009896800000895d */ /* 0x008fea0003900000 */
[----:B------:R-:W3:Y:S02]  /*9280*/  @!P0 SYNCS.PHASECHK.TRANS64 P0, [R2+URZ+0xb0], R5 ;  /* 0x0000b005020085a7 */ /* 0x000ee400080010ff */
[----:B---3--:R-:W-:Y:S05]  /*9290*/  @!P0 BRA `(.L_x_163) ;  /* 0xfffffffc00f08947 */ /* 0x008fea000383ffff */
[----:B------:R-:W-:Y:S05]  /*92a0*/  BRA `(.L_x_164) ;  /* 0xffffff9800a47947 */ /* 0x000fea000383ffff */
.L_x_51:
[----:B--2---:R2:W3:Y:S02]  /*92b0*/  SYNCS.PHASECHK.TRANS64.TRYWAIT P1, [R2+URZ+0xa0], R4 ;  /* 0x0000a004020075a7 */ /* 0x0044e400080211ff */
[----:B---3--:R-:W-:Y:S05]  /*92c0*/  @!P1 NANOSLEEP.SYNCS 0x989680 ;  /* 0x009896800000995d */ /* 0x008fea0003900000 */
[----:B------:R-:W3:Y:S02]  /*92d0*/  @!P1 SYNCS.PHASECHK.TRANS64 P1, [R2+URZ+0xa0], R4 ;  /* 0x0000a004020095a7 */ /* 0x000ee400080210ff */
[----:B---3--:R-:W-:Y:S05]  /*92e0*/  @!P1 BRA `(.L_x_51) ;  /* 0xfffffffc00f09947 */ /* 0x008fea000383ffff */
[----:B------:R-:W-:Y:S05]  /*92f0*/  BRA `(.L_x_165) ;  /* 0xffffff9800d47947 */ /* 0x000fea000383ffff */
.L_x_54:
[----:B------:R-:W-:-:S07]  /*9300*/  MOV R0, UR4 ;  /* 0x0000000400007c02 */ /* 0x000fce0008000f00 */
.L_x_166:
[----:B--2---:R2:W3:Y:S02]  /*9310*/  SYNCS.PHASECHK.TRANS64.TRYWAIT P0, [R0+URZ+0xb0], R2 ;  /* 0x0000b002000075a7 */ /* 0x0044e400080011ff */
[----:B---3--:R-:W-:Y:S05]  /*9320*/  @!P0 NANOSLEEP.SYNCS 0x989680 ;  /* 0x009896800000895d */ /* 0x008fea0003900000 */
[----:B------:R-:W3:Y:S02]  /*9330*/  @!P0 SYNCS.PHASECHK.TRANS64 P0, [R0+URZ+0xb0], R2 ;  /* 0x0000b002000085a7 */ /* 0x000ee400080010ff */
[----:B---3--:R-:W-:Y:S05]  /*9340*/  @!P0 BRA `(.L_x_166) ;  /* 0xfffffffc00f08947 */ /* 0x008fea000383ffff */
[----:B------:R-:W-:Y:S05]  /*9350*/  BRA `(.L_x_53) ;  /* 0xffffff9c00287947 */ /* 0x000fea000383ffff */
.L_x_63:
[----:B--2---:R-:W-:-:S04]  /*9360*/  MOV R5, UR5 ;  /* 0x0000000500057c02 */ /* 0x004fc80008000f00 */
[----:B------:R2:W3:Y:S03]  /*9370*/  SYNCS.PHASECHK.TRANS64.TRYWAIT P0, [R5+URZ+0x8], R6 ;  /* 0x00000806050075a7 */ /* 0x0004e600080011ff */
[----:B---3--:R-:W-:Y:S05]  /*9380*/  @!P0 NANOSLEEP.SYNCS 0x989680 ;  /* 0x009896800000895d */ /* 0x008fea0003900000 */
[----:B------:R-:W3:Y:S02]  /*9390*/  @!P0 SYNCS.PHASECHK.TRANS64 P0, [R5+URZ+0x8], R6 ;  /* 0x00000806050085a7 */ /* 0x000ee400080010ff */
[----:B---3--:R-:W-:Y:S05]  /*93a0*/  @!P0 BRA `(.L_x_63) ;  /* 0xfffffffc00ec8947 */ /* 0x008fea000383ffff */
[----:B------:R-:W-:Y:S05]  /*93b0*/  BRA `(.L_x_62) ;  /* 0xffffff9c00dc7947 */ /* 0x000fea000383ffff */
.L_x_65:
[----:B------:R-:W-:Y:S01]  /*93c0*/  BSSY B0, `(.L_x_167) ;  /* 0x0000006000007945 */ /* 0x000fe20003800000 */
[----:B------:R-:W-:-:S07]  /*93d0*/  MOV R15, 0xffffffff ;  /* 0xffffffff000f7802 */ /* 0x000fce0000000f00 */
[----:B-12--5:R-:W-:Y:S05]  /*93e0*/  WARPSYNC.COLLECTIVE R15, `(.L_x_168) ;  /* 0x000000000f0c7348 */ /* 0x026fea0003c00000 */
[----:B------:R-:W-:Y:S02]  /*93f0*/  ELECT P6, UR79, PT ;  /* 0x00000000004f782f */ /* 0x000fe400038c0000 */
[----:B------:R-:W-:Y:S01]  /*9400*/  MOV R14, UR79 ;  /* 0x0000004f000e7c02 */ /* 0x000fe20008000f00 */
[----:B-12--5:R-:W-:Y:S10]  /*9410*/  ENDCOLLECTIVE ;  /* 0x000000000000791b */ /* 0x026ff40003800000 */
.L_x_168:
[----:B------:R-:W-:Y:S05]  /*9420*/  BSYNC B0 ;  /* 0x0000000000007941 */ /* 0x000fea0003800000 */
.L_x_167:
[----:B------:R-:W-:Y:S05]  /*9430*/  BRA `(.L_x_169) ;  /* 0xffffffa0000c7947 */ /* 0x000fea000383ffff */
.L_x_67:
[----:B--2---:R-:W-:-:S04]  /*9440*/  MOV R0, UR5 ;  /* 0x0000000500007c02 */ /* 0x004fc80008000f00 */
[----:B------:R2:W3:Y:S03]  /*9450*/  SYNCS.PHASECHK.TRANS64.TRYWAIT P0, [R0+URZ+0x8], R4 ;  /* 0x00000804000075a7 */ /* 0x0004e600080011ff */
[----:B---3--:R-:W-:Y:S05]  /*9460*/  @!P0 NANOSLEEP.SYNCS 0x989680 ;  /* 0x009896800000895d */ /* 0x008fea0003900000 */
[----:B------:R-:W3:Y:S02]  /*9470*/  @!P0 SYNCS.PHASECHK.TRANS64 P0, [R0+URZ+0x8], R4 ;  /* 0x00000804000085a7 */ /* 0x000ee400080010ff */
[----:B---3--:R-:W-:Y:S05]  /*9480*/  @!P0 BRA `(.L_x_67) ;  /* 0xfffffffc00ec8947 */ /* 0x008fea000383ffff */
[----:B------:R-:W-:Y:S05]  /*9490*/  BRA `(.L_x_66) ;  /* 0xffffffa000107947 */ /* 0x000fea000383ffff */
.L_x_68:
[----:B-1----:R1:W2:Y:S02]  /*94a0*/  SYNCS.PHASECHK.TRANS64.TRYWAIT P0, [R0+URZ+0xa0], R4 ;  /* 0x0000a004000075a7 */ /* 0x0022a400080011ff */
[----:B--2---:R-:W-:Y:S05]  /*94b0*/  @!P0 NANOSLEEP.SYNCS 0x989680 ;  /* 0x009896800000895d */ /* 0x004fea0003900000 */
[----:B------:R-:W2:Y:S02]  /*94c0*/  @!P0 SYNCS.PHASECHK.TRANS64 P0, [R0+URZ+0xa0], R4 ;  /* 0x0000a004000085a7 */ /* 0x000ea400080010ff */
[----:B--2---:R-:W-:Y:S05]  /*94d0*/  @!P0 BRA `(.L_x_68) ;  /* 0xfffffffc00f08947 */ /* 0x004fea000383ffff */
[----:B------:R-:W-:Y:S05]  /*94e0*/  BRA `(.L_x_170) ;  /* 0xffffffa000f87947 */ /* 0x000fea000383ffff */
.L_x_70:
[----:B------:R-:W-:-:S07]  /*94f0*/  MOV R0, UR31 ;  /* 0x0000001f00007c02 */ /* 0x000fce0008000f00 */
.L_x_171:
[----:B-1----:R1:W2:Y:S02]  /*9500*/  SYNCS.PHASECHK.TRANS64.TRYWAIT P0, [R0+URZ+0xe0], R4 ;  /* 0x0000e004000075a7 */ /* 0x0022a400080011ff */
[----:B--2---:R-:W-:Y:S05]  /*9510*/  @!P0 NANOSLEEP.SYNCS 0x989680 ;  /* 0x009896800000895d */ /* 0x004fea0003900000 */
[----:B------:R-:W2:Y:S02]  /*9520*/  @!P0 SYNCS.PHASECHK.TRANS64 P0, [R0+URZ+0xe0], R4 ;  /* 0x0000e004000085a7 */ /* 0x000ea400080010ff */
[----:B--2---:R-:W-:Y:S05]  /*9530*/  @!P0 BRA `(.L_x_171) ;  /* 0xfffffffc00f08947 */ /* 0x004fea000383ffff */
[----:B------:R-:W-:Y:S05]  /*9540*/  BRA `(.L_x_172) ;  /* 0xffffffa400447947 */ /* 0x000fea000383ffff */
.L_x_73:
[----:B------:R-:W-:Y:S07]  /*9550*/  MOV R0, UR5 ;  /* 0x0000000500007c02 */ /* 0x000fee0008000f00 */
.L_x_173:
[----:B-1----:R1:W2:Y:S02]  /*9560*/  SYNCS.PHASECHK.TRANS64.TRYWAIT P0, [R0+URZ], R4 ;  /* 0x00000004000075a7 */ /* 0x0022a400080011ff */
[----:B--2---:R-:W-:Y:S05]  /*9570*/  @!P0 NANOSLEEP.SYNCS 0x989680 ;  /* 0x009896800000895d */ /* 0x004fea0003900000 */
[----:B------:R-:W2:Y:S02]  /*9580*/  @!P0 SYNCS.PHASECHK.TRANS64 P0, [R0+URZ], R4 ;  /* 0x00000004000085a7 */ /* 0x000ea400080010ff */
[----:B--2---:R-:W-:Y:S05]  /*9590*/  @!P0 BRA `(.L_x_173) ;  /* 0xfffffffc00f08947 */ /* 0x004fea000383ffff */
[----:B------:R-:W-:Y:S05]  /*95a0*/  BRA `(.L_x_72) ;  /* 0xffffffa400587947 */ /* 0x000fea000383ffff */
.L_x_77:
[----:B-1----:R-:W-:-:S07]  /*95b0*/  MOV R0, UR4 ;  /* 0x0000000400007c02 */ /* 0x002fce0008000f00 */
.L_x_174:
[----:B-1----:R1:W2:Y:S02]  /*95c0*/  SYNCS.PHASECHK.TRANS64.TRYWAIT P0, [R0+URZ], R2 ;  /* 0x00000002000075a7 */ /* 0x0022a400080011ff */
[----:B--2---:R-:W-:Y:S05]  /*95d0*/  @!P0 NANOSLEEP.SYNCS 0x989680 ;  /* 0x009896800000895d */ /* 0x004fea0003900000 */
[----:B------:R-:W2:Y:S02]  /*95e0*/  @!P0 SYNCS.PHASECHK.TRANS64 P0, [R0+URZ], R2 ;  /* 0x00000002000085a7 */ /* 0x000ea400080010ff */
[----:B--2---:R-:W-:Y:S05]  /*95f0*/  @!P0 BRA `(.L_x_174) ;  /* 0xfffffffc00f08947 */ /* 0x004fea000383ffff */
[----:B------:R-:W-:Y:S05]  /*9600*/  BRA `(.L_x_175) ;  /* 0xffffffa8004c7947 */ /* 0x000fea000383ffff */
.L_x_78:
[----:B------:R-:W-:-:S07]  /*9610*/  MOV R0, UR5 ;  /* 0x0000000500007c02 */ /* 0x000fce0008000f00 */
.L_x_176:
[----:B-1----:R1:W2:Y:S02]  /*9620*/  SYNCS.PHASECHK.TRANS64.TRYWAIT P0, [R0+URZ], R3 ;  /* 0x00000003000075a7 */ /* 0x0022a400080011ff */
[----:B--2---:R-:W-:Y:S05]  /*9630*/  @!P0 NANOSLEEP.SYNCS 0x989680 ;  /* 0x009896800000895d */ /* 0x004fea0003900000 */
[----:B------:R-:W2:Y:S02]  /*9640*/  @!P0 SYNCS.PHASECHK.TRANS64 P0, [R0+URZ], R3 ;  /* 0x00000003000085a7 */ /* 0x000ea400080010ff */
[----:B--2---:R-:W-:Y:S05]  /*9650*/  @!P0 BRA `(.L_x_176) ;  /* 0xfffffffc00f08947 */ /* 0x004fea000383ffff */
[----:B------:R-:W-:Y:S05]  /*9660*/  BRA `(.L_x_177) ;  /* 0xffffffa800587947 */ /* 0x000fea000383ffff */
.L_x_79:
[----:B------:R-:W-:-:S07]  /*9670*/  MOV R0, UR5 ;  /* 0x0000000500007c02 */ /* 0x000fce0008000f00 */
.L_x_178:
[----:B-1----:R1:W2:Y:S02]  /*9680*/  SYNCS.PHASECHK.TRANS64.TRYWAIT P0, [R0+URZ], R3 ;  /* 0x00000003000075a7 */ /* 0x0022a400080011ff */
[----:B--2---:R-:W-:Y:S05]  /*9690*/  @!P0 NANOSLEEP.SYNCS 0x989680 ;  /* 0x009896800000895d */ /* 0x004fea0003900000 */
[----:B------:R-:W2:Y:S02]  /*96a0*/  @!P0 SYNCS.PHASECHK.TRANS64 P0, [R0+URZ], R3 ;  /* 0x00000003000085a7 */ /* 0x000ea400080010ff */
[----:B--2---:R-:W-:Y:S05]  /*96b0*/  @!P0 BRA `(.L_x_178) ;  /* 0xfffffffc00f08947 */ /* 0x004fea000383ffff */
[----:B------:R-:W-:Y:S05]  /*96c0*/  BRA `(.L_x_179) ;  /* 0xffffffa800647947 */ /* 0x000fea000383ffff */
.L_x_82:
[----:B------:R-:W-:-:S07]  /*96d0*/  MOV R0, UR26 ;  /* 0x0000001a00007c02 */ /* 0x000fce0008000f00 */
.L_x_180:
[----:B-1----:R1:W2:Y:S02]  /*96e0*/  SYNCS.PHASECHK.TRANS64.TRYWAIT P1, [R0+URZ+0x120], R2 ;  /* 0x00012002000075a7 */ /* 0x0022a400080211ff */
[----:B--2---:R-:W-:Y:S05]  /*96f0*/  @!P1 NANOSLEEP.SYNCS 0x989680 ;  /* 0x009896800000995d */ /* 0x004fea0003900000 */
[----:B------:R-:W2:Y:S02]  /*9700*/  @!P1 SYNCS.PHASECHK.TRANS64 P1, [R0+URZ+0x120], R2 ;  /* 0x00012002000095a7 */ /* 0x000ea400080210ff */
[----:B--2---:R-:W-:Y:S05]  /*9710*/  @!P1 BRA `(.L_x_180) ;  /* 0xfffffffc00f09947 */ /* 0x004fea000383ffff */
[----:B------:R-:W-:Y:S05]  /*9720*/  BRA `(.L_x_181) ;  /* 0xffffffa800b07947 */ /* 0x000fea000383ffff */
.L_x_87:
[----:B--2---:R2:W3:Y:S02]  /*9730*/  SYNCS.PHASECHK.TRANS64.TRYWAIT P0, [R8+URZ+0xa0], R0 ;  /* 0x0000a000080075a7 */ /* 0x0044e400080011ff */
[----:B---3--:R-:W-:Y:S05]  /*9740*/  @!P0 NANOSLEEP.SYNCS 0x989680 ;  /* 0x009896800000895d */ /* 0x008fea0003900000 */
[----:B------:R-:W3:Y:S02]  /*9750*/  @!P0 SYNCS.PHASECHK.TRANS64 P0, [R8+URZ+0xa0], R0 ;  /* 0x0000a000080085a7 */ /* 0x000ee400080010ff */
[----:B---3--:R-:W-:Y:S05]  /*9760*/  @!P0 BRA `(.L_x_87) ;  /* 0xfffffffc00f08947 */ /* 0x008fea000383ffff */
[----:B------:R-:W-:Y:S05]  /*9770*/  BRA `(.L_x_182) ;  /* 0xffffffac00e87947 */ /* 0x000fea000383ffff */
.L_x_90:
[----:B--2---:R-:W-:Y:S07]  /*9780*/  MOV R0, UR21 ;  /* 0x0000001500007c02 */ /* 0x004fee0008000f00 */
.L_x_183:
[----:B--2---:R2:W3:Y:S02]  /*9790*/  SYNCS.PHASECHK.TRANS64.TRYWAIT P1, [R0+URZ+0x98], R2 ;  /* 0x00009802000075a7 */ /* 0x0044e400080211ff */
[----:B---3--:R-:W-:Y:S05]  /*97a0*/  @!P1 NANOSLEEP.SYNCS 0x989680 ;  /* 0x009896800000995d */ /* 0x008fea0003900000 */
[----:B------:R-:W3:Y:S02]  /*97b0*/  @!P1 SYNCS.PHASECHK.TRANS64 P1, [R0+URZ+0x98], R2 ;  /* 0x00009802000095a7 */ /* 0x000ee400080210ff */
[----:B---3--:R-:W-:Y:S05]  /*97c0*/  @!P1 BRA `(.L_x_183) ;  /* 0xfffffffc00f09947 */ /* 0x008fea000383ffff */
[----:B------:R-:W-:Y:S05]  /*97d0*/  BRA `(.L_x_89) ;  /* 0xffffffb400647947 */ /* 0x000fea000383ffff */
.L_x_93:
[----:B--2---:R-:W-:Y:S07]  /*97e0*/  MOV R0, UR21 ;  /* 0x0000001500007c02 */ /* 0x004fee0008000f00 */
.L_x_184:
[----:B--2---:R2:W3:Y:S02]  /*97f0*/  SYNCS.PHASECHK.TRANS64.TRYWAIT P0, [R0+URZ+0x70], R4 ;  /* 0x00007004000075a7 */ /* 0x0044e400080011ff */
[----:B---3--:R-:W-:Y:S05]  /*9800*/  @!P0 NANOSLEEP.SYNCS 0x989680 ;  /* 0x009896800000895d */ /* 0x008fea0003900000 */
[----:B------:R-:W3:Y:S02]  /*9810*/  @!P0 SYNCS.PHASECHK.TRANS64 P0, [R0+URZ+0x70], R4 ;  /* 0x00007004000085a7 */ /* 0x000ee400080010ff */
[----:B---3--:R-:W-:Y:S05]  /*9820*/  @!P0 BRA `(.L_x_184) ;  /* 0xfffffffc00f08947 */ /* 0x008fea000383ffff */
[----:B------:R-:W-:Y:S05]  /*9830*/  BRA `(.L_x_185) ;  /* 0xffffffb400bc7947 */ /* 0x000fea000383ffff */
.L_x_94:
[----:B------:R-:W-:Y:S07]  /*9840*/  MOV R0, UR21 ;  /* 0x0000001500007c02 */ /* 0x000fee0008000f00 */
.L_x_186:
[----:B--2---:R2:W3:Y:S02]  /*9850*/  SYNCS.PHASECHK.TRANS64.TRYWAIT P0, [R0+URZ+0x78], R4 ;  /* 0x00007804000075a7 */ /* 0x0044e400080011ff */
[----:B---3--:R-:W-:Y:S05]  /*9860*/  @!P0 NANOSLEEP.SYNCS 0x989680 ;  /* 0x009896800000895d */ /* 0x008fea0003900000 */
[----:B------:R-:W3:Y:S02]  /*9870*/  @!P0 SYNCS.PHASECHK.TRANS64 P0, [R0+URZ+0x78], R4 ;  /* 0x00007804000085a7 */ /* 0x000ee400080010ff */
[----:B---3--:R-:W-:Y:S05]  /*9880*/  @!P0 BRA `(.L_x_186) ;  /* 0xfffffffc00f08947 */ /* 0x008fea000383ffff */
[----:B------:R-:W-:Y:S05]  /*9890*/  BRA `(.L_x_187) ;  /* 0xffffffb800187947 */ /* 0x000fea000383ffff */
.L_x_95:
[----:B------:R-:W-:Y:S07]  /*98a0*/  MOV R0, UR21 ;  /* 0x0000001500007c02 */ /* 0x000fee0008000f00 */
.L_x_188:
[----:B--2---:R2:W3:Y:S02]  /*98b0*/  SYNCS.PHASECHK.TRANS64.TRYWAIT P0, [R0+URZ+0x80], R4 ;  /* 0x00008004000075a7 */ /* 0x0044e400080011ff */
[----:B---3--:R-:W-:Y:S05]  /*98c0*/  @!P0 NANOSLEEP.SYNCS 0x989680 ;  /* 0x009896800000895d */ /* 0x008fea0003900000 */
[----:B------:R-:W3:Y:S02]  /*98d0*/  @!P0 SYNCS.PHASECHK.TRANS64 P0, [R0+URZ+0x80], R4 ;  /* 0x00008004000085a7 */ /* 0x000ee400080010ff */
[----:B---3--:R-:W-:Y:S05]  /*98e0*/  @!P0 BRA `(.L_x_188) ;  /* 0xfffffffc00f08947 */ /* 0x008fea000383ffff */
[----:B------:R-:W-:Y:S05]  /*98f0*/  BRA `(.L_x_189) ;  /* 0xffffffb800787947 */ /* 0x000fea000383ffff */
.L_x_96:
[----:B------:R-:W-:Y:S07]  /*9900*/  MOV R0, UR21 ;  /* 0x0000001500007c02 */ /* 0x000fee0008000f00 */
.L_x_190:
[----:B--2---:R2:W3:Y:S02]  /*9910*/  SYNCS.PHASECHK.TRANS64.TRYWAIT P0, [R0+URZ+0x88], R4 ;  /* 0x00008804000075a7 */ /* 0x0044e400080011ff */
[----:B---3--:R-:W-:Y:S05]  /*9920*/  @!P0 NANOSLEEP.SYNCS 0x989680 ;  /* 0x009896800000895d */ /* 0x008fea0003900000 */
[----:B------:R-:W3:Y:S02]  /*9930*/  @!P0 SYNCS.PHASECHK.TRANS64 P0, [R0+URZ+0x88], R4 ;  /* 0x00008804000085a7 */ /* 0x000ee400080010ff */
[----:B---3--:R-:W-:Y:S05]  /*9940*/  @!P0 BRA `(.L_x_190) ;  /* 0xfffffffc00f08947 */ /* 0x008fea000383ffff */
[----:B------:R-:W-:Y:S05]  /*9950*/  BRA `(.L_x_191) ;  /* 0xffffffb800e07947 */ /* 0x000fea000383ffff */
.L_x_98:
[----:B------:R-:W-:-:S07]  /*9960*/  MOV R0, UR21 ;  /* 0x0000001500007c02 */ /* 0x000fce0008000f00 */
.L_x_192:
[----:B---3--:R3:W4:Y:S02]  /*9970*/  SYNCS.PHASECHK.TRANS64.TRYWAIT P0, [R0+URZ+0x70], R2 ;  /* 0x00007002000075a7 */ /* 0x00872400080011ff */
[----:B----4-:R-:W-:Y:S05]  /*9980*/  @!P0 NANOSLEEP.SYNCS 0x989680 ;  /* 0x009896800000895d */ /* 0x010fea0003900000 */
[----:B------:R-:W4:Y:S02]  /*9990*/  @!P0 SYNCS.PHASECHK.TRANS64 P0, [R0+URZ+0x70], R2 ;  /* 0x00007002000085a7 */ /* 0x000f2400080010ff */
[----:B----4-:R-:W-:Y:S05]  /*99a0*/  @!P0 BRA `(.L_x_192) ;  /* 0xfffffffc00f08947 */ /* 0x010fea000383ffff */
[----:B------:R-:W-:Y:S05]  /*99b0*/  BRA `(.L_x_193) ;  /* 0xffffffbc006c7947 */ /* 0x000fea000383ffff */
.L_x_99:
[----:B---3--:R-:W-:-:S07]  /*99c0*/  MOV R0, UR21 ;  /* 0x0000001500007c02 */ /* 0x008fce0008000f00 */
.L_x_194:
[----:B---3--:R3:W4:Y:S02]  /*99d0*/  SYNCS.PHASECHK.TRANS64.TRYWAIT P0, [R0+URZ+0x78], R2 ;  /* 0x00007802000075a7 */ /* 0x00872400080011ff */
[----:B----4-:R-:W-:Y:S05]  /*99e0*/  @!P0 NANOSLEEP.SYNCS 0x989680 ;  /* 0x009896800000895d */ /* 0x010fea0003900000 */
[----:B------:R-:W4:Y:S02]  /*99f0*/  @!P0 SYNCS.PHASECHK.TRANS64 P0, [R0+URZ+0x78], R2 ;  /* 0x00007802000085a7 */ /* 0x000f2400080010ff */
[----:B----4-:R-:W-:Y:S05]  /*9a00*/  @!P0 BRA `(.L_x_194) ;  /* 0xfffffffc00f08947 */ /* 0x010fea000383ffff */
[----:B------:R-:W-:Y:S05]  /*9a10*/  BRA `(.L_x_195) ;  /* 0xffffffbc005c7947 */ /* 0x000fea000383ffff */
.L_x_100:
[----:B---3--:R-:W-:-:S07]  /*9a20*/  MOV R0, UR21 ;  /* 0x0000001500007c02 */ /* 0x008fce0008000f00 */
.L_x_196:
[----:B---3--:R3:W4:Y:S02]  /*9a30*/  SYNCS.PHASECHK.TRANS64.TRYWAIT P0, [R0+URZ+0x80], R2 ;  /* 0x00008002000075a7 */ /* 0x00872400080011ff */
[----:B----4-:R-:W-:Y:S05]  /*9a40*/  @!P0 NANOSLEEP.SYNCS 0x989680 ;  /* 0x009896800000895d */ /* 0x010fea0003900000 */
[----:B------:R-:W4:Y:S02]  /*9a50*/  @!P0 SYNCS.PHASECHK.TRANS64 P0, [R0+URZ+0x80], R2 ;  /* 0x00008002000085a7 */ /* 0x000f2400080010ff */
[----:B----4-:R-:W-:Y:S05]  /*9a60*/  @!P0 BRA `(.L_x_196) ;  /* 0xfffffffc00f08947 */ /* 0x010fea000383ffff */
[----:B------:R-:W-:Y:S05]  /*9a70*/  BRA `(.L_x_197) ;  /* 0xffffffbc004c7947 */ /* 0x000fea000383ffff */
.L_x_102:
[----:B-1----:R1:W2:Y:S02]  /*9a80*/  SYNCS.PHASECHK.TRANS64.TRYWAIT P0, [R3+URZ+0xa0], R0 ;  /* 0x0000a000030075a7 */ /* 0x0022a400080011ff */
[----:B--2---:R-:W-:Y:S05]  /*9a90*/  @!P0 NANOSLEEP.SYNCS 0x989680 ;  /* 0x009896800000895d */ /* 0x004fea0003900000 */
[----:B------:R-:W2:Y:S02]  /*9aa0*/  @!P0 SYNCS.PHASECHK.TRANS64 P0, [R3+URZ+0xa0], R0 ;  /* 0x0000a000030085a7 */ /* 0x000ea400080010ff */
[----:B--2---:R-:W-:Y:S05]  /*9ab0*/  @!P0 BRA `(.L_x_102) ;  /* 0xfffffffc00f08947 */ /* 0x004fea000383ffff */
[----:B------:R-:W-:Y:S05]  /*9ac0*/  BRA `(.L_x_198) ;  /* 0xffffffc000187947 */ /* 0x000fea000383ffff */
.L_x_113:
[----:B-1----:R-:W-:Y:S04]  /*9ad0*/  MOV R2, UR43 ;  /* 0x0000002b00027c02 */ /* 0x002fe80008000f00 */
[----:B------:R1:W2:Y:S03]  /*9ae0*/  SYNCS.PHASECHK.TRANS64.TRYWAIT P1, [R2+URZ+0x50], R3 ;  /* 0x00005003020075a7 */ /* 0x0002a600080211ff */
[----:B--2---:R-:W-:Y:S05]  /*9af0*/  @!P1 NANOSLEEP.SYNCS 0x989680 ;  /* 0x009896800000995d */ /* 0x004fea0003900000 */
[----:B------:R-:W2:Y:S02]  /*9b00*/  @!P1 SYNCS.PHASECHK.TRANS64 P1, [R2+URZ+0x50], R3 ;  /* 0x00005003020095a7 */ /* 0x000ea400080210ff */
[----:B--2---:R-:W-:Y:S05]  /*9b10*/  @!P1 BRA `(.L_x_113) ;  /* 0xfffffffc00ec9947 */ /* 0x004fea000383ffff */
[----:B------:R-:W-:Y:S05]  /*9b20*/  BRA `(.L_x_112) ;  /* 0xffffffcc00847947 */ /* 0x000fea000383ffff */
.L_x_115:
[----:B-1----:R1:W4:Y:S02]  /*9b30*/  SYNCS.PHASECHK.TRANS64.TRYWAIT P0, [R53+URZ+0xc0], R0 ;  /* 0x0000c000350075a7 */ /* 0x00232400080011ff */
[----:B----4-:R-:W-:Y:S05]  /*9b40*/  @!P0 NANOSLEEP.SYNCS 0x989680 ;  /* 0x009896800000895d */ /* 0x010fea0003900000 */
[----:B------:R-:W4:Y:S02]  /*9b50*/  @!P0 SYNCS.PHASECHK.TRANS64 P0, [R53+URZ+0xc0], R0 ;  /* 0x0000c000350085a7 */ /* 0x000f2400080010ff */
[----:B----4-:R-:W-:Y:S05]  /*9b60*/  @!P0 BRA `(.L_x_115) ;  /* 0xfffffffc00f08947 */ /* 0x010fea000383ffff */
[----:B------:R-:W-:Y:S05]  /*9b70*/  BRA `(.L_x_114) ;  /* 0xffffffcc00a47947 */ /* 0x000fea000383ffff */
.L_x_124:
[----:B--2---:R2:W3:Y:S02]  /*9b80*/  SYNCS.PHASECHK.TRANS64.TRYWAIT P0, [R2+URZ+0x50], R0 ;  /* 0x00005000020075a7 */ /* 0x0044e400080011ff */
[----:B---3--:R-:W-:Y:S05]  /*9b90*/  @!P0 NANOSLEEP.SYNCS 0x989680 ;  /* 0x009896800000895d */ /* 0x008fea0003900000 */
[----:B------:R-:W3:Y:S02]  /*9ba0*/  @!P0 SYNCS.PHASECHK.TRANS64 P0, [R2+URZ+0x50], R0 ;  /* 0x00005000020085a7 */ /* 0x000ee400080010ff */
[----:B---3--:R-:W-:Y:S05]  /*9bb0*/  @!P0 BRA `(.L_x_124) ;  /* 0xfffffffc00f08947 */ /* 0x008fea000383ffff */
[----:B------:R-:W-:Y:S05]  /*9bc0*/  BRA `(.L_x_123) ;  /* 0xffffffd400b47947 */ /* 0x000fea000383ffff */
.L_x_132:
[----:B--2---:R2:W3:Y:S02]  /*9bd0*/  SYNCS.PHASECHK.TRANS64.TRYWAIT P0, [R2+URZ+0x50], R4 ;  /* 0x00005004020075a7 */ /* 0x0044e400080011ff */
[----:B---3--:R-:W-:Y:S05]  /*9be0*/  @!P0 NANOSLEEP.SYNCS 0x989680 ;  /* 0x009896800000895d */ /* 0x008fea0003900000 */
[----:B------:R-:W3:Y:S02]  /*9bf0*/  @!P0 SYNCS.PHASECHK.TRANS64 P0, [R2+URZ+0x50], R4 ;  /* 0x00005004020085a7 */ /* 0x000ee400080010ff */
[----:B---3--:R-:W-:Y:S05]  /*9c00*/  @!P0 BRA `(.L_x_132) ;  /* 0xfffffffc00f08947 */ /* 0x008fea000383ffff */
[----:B------:R-:W-:Y:S05]  /*9c10*/  BRA `(.L_x_131) ;  /* 0xffffffdc00d47947 */ /* 0x000fea000383ffff */
.L_x_140:
[----:B--2---:R2:W3:Y:S02]  /*9c20*/  SYNCS.PHASECHK.TRANS64.TRYWAIT P0, [R3+URZ+0x50], R0 ;  /* 0x00005000030075a7 */ /* 0x0044e400080011ff */
[----:B---3--:R-:W-:Y:S05]  /*9c30*/  @!P0 NANOSLEEP.SYNCS 0x989680 ;  /* 0x009896800000895d */ /* 0x008fea0003900000 */
[----:B------:R-:W3:Y:S02]  /*9c40*/  @!P0 SYNCS.PHASECHK.TRANS64 P0, [R3+URZ+0x50], R0 ;  /* 0x00005000030085a7 */ /* 0x000ee400080010ff */
[----:B---3--:R-:W-:Y:S05]  /*9c50*/  @!P0 BRA `(.L_x_140) ;  /* 0xfffffffc00f08947 */ /* 0x008fea000383ffff */
[----:B------:R-:W-:Y:S05]  /*9c60*/  BRA `(.L_x_139) ;  /* 0xffffffe400f47947 */ /* 0x000fea000383ffff */
        .weak           $__internal_0_$__cuda_sm10x_tcgen05_guardrail_trap_col_being_dealloced_not_returned_by_alloc
        .type           $__internal_0_$__cuda_sm10x_tcgen05_guardrail_trap_col_being_dealloced_not_returned_by_alloc,@function
        .size           $__internal_0_$__cuda_sm10x_tcgen05_guardrail_trap_col_being_dealloced_not_returned_by_alloc,($__internal_1_$__cuda_sm10x_tcgen05_guardrail_trap_phase_invalid_during_alloc - $__internal_0_$__cuda_sm10x_tcgen05_guardrail_trap_col_being_dealloced_not_returned_by_alloc)
$__internal_0_$__cuda_sm10x_tcgen05_guardrail_trap_col_being_dealloced_not_returned_by_alloc:
[----:B------:R-:W-:Y:S05]  /*9c70*/  BPT.TRAP 0x1 ;  /* 0x000000040000795c */ /* 0x000fea0000300000 */
[----:B------:R-:W-:-:S04]  /*9c80*/  HFMA2 R3, -RZ, RZ, 0, 0 ;  /* 0x00000000ff037431 */ /* 0x000fc800000001ff */
[----:B------:R-:W-:Y:S05]  /*9c90*/  RET.REL.NODEC R2 `(_ZN7cutlass13device_kernelINS_4gemm6kernel13GemmUniversalIN4cute5tupleIJiiiiEEENS1_10collective13CollectiveMmaINS1_35MainloopSm100TmaUmmaWarpSpecializedILi5ELi2ELi4ENS5_IJNS4_1CILi4EEENSA_ILi1EEESC_EEEEENS5_IJNSA_ILi128EEESF_NSA_ILi64EEEEEENS_6half_tENS5_IJSC_llEEESI_NS5_IJlSC_lEEENS4_8TiledMMAINS4_8MMA_AtomIJNS4_26SM100_MMA_F16BF16_2x1SM_SSISI_SI_fLi128ELi128ELNS4_4UMMA5MajorE1ELSP_0ELNSO_7ScaleInE0ELSQ_0EEEEEENS4_6LayoutINS5_IJSC_SC_SC_EEENS5_IJNSA_ILi0EEESV_SV_EEEEENS5_IJNS4_10UnderscoreESY_SY_EEEEENS4_18SM100_TMA_2SM_LOADENS4_14ComposedLayoutINS4_7SwizzleILi3ELi4ELi3EEENS4_18smem_ptr_flag_bitsILi16EEENST_INS5_IJSG_NSA_ILi8EEEEEENS5_IJSC_SG_EEEEEEEvNS4_8identityENS4_28SM100_TMA_2SM_LOAD_MULTICASTENS12_IS14_S16_NST_INS5_IJS17_SG_EEENS5_IJSG_SC_EEEEEEEvS1C_EENS_8epilogue10collective18CollectiveEpilogueINS1J_23Sm100TmaWarpSpecializedILi4ELi2ELi16ELb1ELb0EEEJNS5_IJSG_SF_SG_EEENS5_IJNST_ISG_SC_EENST_INS5_IJNSA_ILi16EEENSA_ILi2EEEEEES19_EEEEESI_SK_SI_SK_NS1J_6fusion15FusionCallbacksIS1N_NS1V_17LinearCombinationISI_fSI_fLNS_15FloatRoundStyleE2EEES1O_S1U_JEEENS4_5SM1004TMEM4LOAD26SM100_TMEM_LOAD_32dp32b16xENS4_13SM90_TMA_LOADENS12_INS13_ILi1ELi4ELi3EEES16_NST_INS5_IJS17_S1Q_EEENS5_IJS1Q_SC_EEEEEEENS4_39AutoVectorizingCopyWithAssumedAlignmentILi128EEENS4_14SM90_TMA_STOREES2A_S2C_S2C_EEEvvEEEEvNT_6ParamsE) ;  /* 0xffffff6002d87950 */ /* 0x000fea0003c3ffff */
        .weak           $__internal_1_$__cuda_sm10x_tcgen05_guardrail_trap_phase_invalid_during_alloc
        .type           $__internal_1_$__cuda_sm10x_tcgen05_guardrail_trap_phase_invalid_during_alloc,@function
        .size           $__internal_1_$__cuda_sm10x_tcgen05_guardrail_trap_phase_invalid_during_alloc,($__internal_2_$__cuda_sm10x_tcgen05_guardrail_trap_unallocated_columns_being_dealloced - $__internal_1_$__cuda_sm10x_tcgen05_guardrail_trap_phase_invalid_during_alloc)
$__internal_1_$__cuda_sm10x_tcgen05_guardrail_trap_phase_invalid_during_alloc:
[----:B------:R-:W-:Y:S05]  /*9ca0*/  BPT.TRAP 0x1 ;  /* 0x000000040000795c */ /* 0x000fea0000300000 */
[----:B------:R-:W-:-:S04]  /*9cb0*/  MOV R5, 0x0 ;  /* 0x0000000000057802 */ /* 0x000fc80000000f00 */
[----:B------:R-:W-:Y:S05]  /*9cc0*/  RET.REL.NODEC R4 `(_ZN7cutlass13device_kernelINS_4gemm6kernel13GemmUniversalIN4cute5tupleIJiiiiEEENS1_10collective13CollectiveMmaINS1_35MainloopSm100TmaUmmaWarpSpecializedILi5ELi2ELi4ENS5_IJNS4_1CILi4EEENSA_ILi1EEESC_EEEEENS5_IJNSA_ILi128EEESF_NSA_ILi64EEEEEENS_6half_tENS5_IJSC_llEEESI_NS5_IJlSC_lEEENS4_8TiledMMAINS4_8MMA_AtomIJNS4_26SM100_MMA_F16BF16_2x1SM_SSISI_SI_fLi128ELi128ELNS4_4UMMA5MajorE1ELSP_0ELNSO_7ScaleInE0ELSQ_0EEEEEENS4_6LayoutINS5_IJSC_SC_SC_EEENS5_IJNSA_ILi0EEESV_SV_EEEEENS5_IJNS4_10UnderscoreESY_SY_EEEEENS4_18SM100_TMA_2SM_LOADENS4_14ComposedLayoutINS4_7SwizzleILi3ELi4ELi3EEENS4_18smem_ptr_flag_bitsILi16EEENST_INS5_IJSG_NSA_ILi8EEEEEENS5_IJSC_SG_EEEEEEEvNS4_8identityENS4_28SM100_TMA_2SM_LOAD_MULTICASTENS12_IS14_S16_NST_INS5_IJS17_SG_EEENS5_IJSG_SC_EEEEEEEvS1C_EENS_8epilogue10collective18CollectiveEpilogueINS1J_23Sm100TmaWarpSpecializedILi4ELi2ELi16ELb1ELb0EEEJNS5_IJSG_SF_SG_EEENS5_IJNST_ISG_SC_EENST_INS5_IJNSA_ILi16EEENSA_ILi2EEEEEES19_EEEEESI_SK_SI_SK_NS1J_6fusion15FusionCallbacksIS1N_NS1V_17LinearCombinationISI_fSI_fLNS_15FloatRoundStyleE2EEES1O_S1U_JEEENS4_5SM1004TMEM4LOAD26SM100_TMEM_LOAD_32dp32b16xENS4_13SM90_TMA_LOADENS12_INS13_ILi1ELi4ELi3EEES16_NST_INS5_IJS17_S1Q_EEENS5_IJS1Q_SC_EEEEEEENS4_39AutoVectorizingCopyWithAssumedAlignmentILi128EEENS4_14SM90_TMA_STOREES2A_S2C_S2C_EEEvvEEEEvNT_6ParamsE) ;  /* 0xffffff6004cc7950 */ /* 0x000fea0003c3ffff */
        .weak           $__internal_2_$__cuda_sm10x_tcgen05_guardrail_trap_unallocated_columns_being_dealloced
        .type           $__internal_2_$__cuda_sm10x_tcgen05_guardrail_trap_unallocated_columns_being_dealloced,@function
        .size           $__internal_2_$__cuda_sm10x_tcgen05_guardrail_trap_unallocated_columns_being_dealloced,(.L_x_200 - $__internal_2_$__cuda_sm10x_tcgen05_guardrail_trap_unallocated_columns_being_dealloced)
$__internal_2_$__cuda_sm10x_tcgen05_guardrail_trap_unallocated_columns_being_dealloced:
[----:B------:R-:W-:Y:S05]  /*9cd0*/  BPT.TRAP 0x1 ;  /* 0x000000040000795c */ /* 0x000fea0000300000 */
[----:B------:R-:W-:-:S04]  /*9ce0*/  HFMA2 R3, -RZ, RZ, 0, 0 ;  /* 0x00000000ff037431 */ /* 0x000fc800000001ff */
[----:B------:R-:W-:Y:S05]  /*9cf0*/  RET.REL.NODEC R2 `(_ZN7cutlass13device_kernelINS_4gemm6kernel13GemmUniversalIN4cute5tupleIJiiiiEEENS1_10collective13CollectiveMmaINS1_35MainloopSm100TmaUmmaWarpSpecializedILi5ELi2ELi4ENS5_IJNS4_1CILi4EEENSA_ILi1EEESC_EEEEENS5_IJNSA_ILi128EEESF_NSA_ILi64EEEEEENS_6half_tENS5_IJSC_llEEESI_NS5_IJlSC_lEEENS4_8TiledMMAINS4_8MMA_AtomIJNS4_26SM100_MMA_F16BF16_2x1SM_SSISI_SI_fLi128ELi128ELNS4_4UMMA5MajorE1ELSP_0ELNSO_7ScaleInE0ELSQ_0EEEEEENS4_6LayoutINS5_IJSC_SC_SC_EEENS5_IJNSA_ILi0EEESV_SV_EEEEENS5_IJNS4_10UnderscoreESY_SY_EEEEENS4_18SM100_TMA_2SM_LOADENS4_14ComposedLayoutINS4_7SwizzleILi3ELi4ELi3EEENS4_18smem_ptr_flag_bitsILi16EEENST_INS5_IJSG_NSA_ILi8EEEEEENS5_IJSC_SG_EEEEEEEvNS4_8identityENS4_28SM100_TMA_2SM_LOAD_MULTICASTENS12_IS14_S16_NST_INS5_IJS17_SG_EEENS5_IJSG_SC_EEEEEEEvS1C_EENS_8epilogue10collective18CollectiveEpilogueINS1J_23Sm100TmaWarpSpecializedILi4ELi2ELi16ELb1ELb0EEEJNS5_IJSG_SF_SG_EEENS5_IJNST_ISG_SC_EENST_INS5_IJNSA_ILi16EEENSA_ILi2EEEEEES19_EEEEESI_SK_SI_SK_NS1J_6fusion15FusionCallbacksIS1N_NS1V_17LinearCombinationISI_fSI_fLNS_15FloatRoundStyleE2EEES1O_S1U_JEEENS4_5SM1004TMEM4LOAD26SM100_TMEM_LOAD_32dp32b16xENS4_13SM90_TMA_LOADENS12_INS13_ILi1ELi4ELi3EEES16_NST_INS5_IJS17_S1Q_EEENS5_IJS1Q_SC_EEEEEEENS4_39AutoVectorizingCopyWithAssumedAlignmentILi128EEENS4_14SM90_TMA_STOREES2A_S2C_S2C_EEEvvEEEEvNT_6ParamsE) ;  /* 0xffffff6002c07950 */ /* 0x000fea0003c3ffff */
.L_x_199:
[----:B------:R-:W-:-:S00]  /*9d00*/  BRA `(.L_x_199) ;  /* 0xfffffffc00fc7947 */ /* 0x000fc0000383ffff */
[----:B------:R-:W-:-:S00]  /*9d10*/  NOP ;  /* 0x0000000000007918 */ /* 0x000fc00000000000 */
        /* <DEDUP_REMOVED lines=14> */
.L_x_200:


//--------------------- .nv.global.init           --------------------------
	.section	.nv.global.init,"aw",@progbits
.nv.global.init:
	.type		$str$27,@object
	.size		$str$27,($str$28 - $str$27)
$str$27:
        /*0000*/ 	.byte	0x28, 0x61, 0x64, 0x64, 0x72, 0x65, 0x73, 0x73, 0x20, 0x26, 0x20, 0x6d, 0x61, 0x73, 0x6b, 0x29
        /*0010*/ 	.byte	0x20, 0x3d, 0x3d, 0x20, 0x30, 0x00
	.type		$str$28,@object
	.size		$str$28,($str$26 - $str$28)
$str$28:
        /*0016*/ 	.byte	0x2f, 0x74, 0x6d, 0x70, 0x2f, 0x63, 0x75, 0x74, 0x6c, 0x61, 0x73, 0x73, 0x5f, 0x73, 0x77, 0x65
        /*0026*/ 	.byte	0x65, 0x70, 0x5f, 0x73, 0x72, 0x63, 0x2f, 0x69, 0x6e, 0x63, 0x6c, 0x75, 0x64, 0x65, 0x2f, 0x63
        /*0036*/ 	.byte	0x75, 0x74, 0x65, 0x2f, 0x70, 0x6f, 0x69, 0x6e, 0x74, 0x65, 0x72, 0x5f, 0x66, 0x6c, 0x61, 0x67
        /*0046*/ 	.byte	0x67, 0x65, 0x64, 0x2e, 0x68, 0x70, 0x70, 0x00
	.type		$str$26,@object
	.size		$str$26,($str$25 - $str$26)
$str$26:
        /*004e*/ 	.byte	0x2f, 0x74, 0x6d, 0x70, 0x2f, 0x63, 0x75, 0x74, 0x6c, 0x61, 0x73, 0x73, 0x5f, 0x73, 0x77, 0x65
        /*005e*/ 	.byte	0x65, 0x70, 0x5f, 0x73, 0x72, 0x63, 0x2f, 0x69, 0x6e, 0x63, 0x6c, 0x75, 0x64, 0x65, 0x2f, 0x63
        /*006e*/ 	.byte	0x75, 0x74, 0x65, 0x2f, 0x61, 0x74, 0x6f, 0x6d, 0x2f, 0x63, 0x6f, 0x70, 0x79, 0x5f, 0x74, 0x72
        /*007e*/ 	.byte	0x61, 0x69, 0x74, 0x73, 0x5f, 0x73, 0x6d, 0x31, 0x30, 0x30, 0x2e, 0x68, 0x70, 0x70, 0x00
	.type		$str$25,@object
	.size		$str$25,(__unnamed_1 - $str$25)
$str$25:
        /*008d*/ 	.byte	0x28, 0x28, 0x75, 0x69, 0x6e, 0x74, 0x33, 0x32, 0x5f, 0x74, 0x28, 0x74, 0x68, 0x72, 0x65, 0x61
        /*009d*/ 	.byte	0x64, 0x49, 0x64, 0x78, 0x2e, 0x78, 0x29, 0x20, 0x2f, 0x20, 0x33, 0x32, 0x29, 0x20, 0x25, 0x20
        /*00ad*/ 	.byte	0x34, 0x29, 0x20, 0x3d, 0x3d, 0x20, 0x28, 0x28, 0x28, 0x74, 0x6d, 0x65, 0x6d, 0x5f, 0x61, 0x64
        /*00bd*/ 	.byte	0x64, 0x72, 0x20, 0x3e, 0x3e, 0x20, 0x31, 0x36, 0x29, 0x20, 0x2f, 0x20, 0x33, 0x32, 0x29, 0x20
        /*00cd*/ 	.byte	0x25, 0x20, 0x34, 0x29, 0x00
	.type		__unnamed_1,@object
	.size		__unnamed_1,(__unnamed_2 - __unnamed_1)
__unnamed_1:
        /*00d2*/ 	.byte	0x61, 0x75, 0x74, 0x6f, 0x20, 0x63, 0x75, 0x74, 0x65, 0x3a, 0x3a, 0x61, 0x73, 0x5f, 0x70, 0x6f
        /* <DEDUP_REMOVED lines=24> */
        /*0262*/ 	.byte	0x34, 0x38, 0x3e, 0x3e, 0x3e, 0x3e, 0x5d, 0x00
	.type		__unnamed_2,@object
	.size		__unnamed_2,(.L_2 - __unnamed_2)
__unnamed_2:
        /* <DEDUP_REMOVED lines=40> */
        /*04ea*/ 	.byte	0x3a, 0x3a, 0x43, 0x3c, 0x30, 0x3e, 0x3e, 0x3e, 0x3e, 0x5d, 0x00
.L_2:


//--------------------- .nv.shared._ZN7cutlass13device_kernelINS_4gemm6kernel13GemmUniversalIN4cute5tupleIJiiiiEEENS1_10collective13CollectiveMmaINS1_35MainloopSm100TmaUmmaWarpSpecializedILi5ELi2ELi4ENS5_IJNS4_1CILi4EEENSA_ILi1EEESC_EEEEENS5_IJNSA_ILi128EEESF_NSA_ILi64EEEEEENS_6half_tENS5_IJSC_llEEESI_NS5_IJlSC_lEEENS4_8TiledMMAINS4_8MMA_AtomIJNS4_26SM100_MMA_F16BF16_2x1SM_SSISI_SI_fLi128ELi128ELNS4_4UMMA5MajorE1ELSP_0ELNSO_7ScaleInE0ELSQ_0EEEEEENS4_6LayoutINS5_IJSC_SC_SC_EEENS5_IJNSA_ILi0EEESV_SV_EEEEENS5_IJNS4_10UnderscoreESY_SY_EEEEENS4_18SM100_TMA_2SM_LOADENS4_14ComposedLayoutINS4_7SwizzleILi3ELi4ELi3EEENS4_18smem_ptr_flag_bitsILi16EEENST_INS5_IJSG_NSA_ILi8EEEEEENS5_IJSC_SG_EEEEEEEvNS4_8identityENS4_28SM100_TMA_2SM_LOAD_MULTICASTENS12_IS14_S16_NST_INS5_IJS17_SG_EEENS5_IJSG_SC_EEEEEEEvS1C_EENS_8epilogue10collective18CollectiveEpilogueINS1J_23Sm100TmaWarpSpecializedILi4ELi2ELi16ELb1ELb0EEEJNS5_IJSG_SF_SG_EEENS5_IJNST_ISG_SC_EENST_INS5_IJNSA_ILi16EEENSA_ILi2EEEEEES19_EEEEESI_SK_SI_SK_NS1J_6fusion15FusionCallbacksIS1N_NS1V_17LinearCombinationISI_fSI_fLNS_15FloatRoundStyleE2EEES1O_S1U_JEEENS4_5SM1004TMEM4LOAD26SM100_TMEM_LOAD_32dp32b16xENS4_13SM90_TMA_LOADENS12_INS13_ILi1ELi4ELi3EEES16_NST_INS5_IJS17_S1Q_EEENS5_IJS1Q_SC_EEEEEEENS4_39AutoVectorizingCopyWithAssumedAlignmentILi128EEENS4_14SM90_TMA_STOREES2A_S2C_S2C_EEEvvEEEEvNT_6ParamsE --------------------------
	.section	.nv.shared._ZN7cutlass13device_kernelINS_4gemm6kernel13GemmUniversalIN4cute5tupleIJiiiiEEENS1_10collective13CollectiveMmaINS1_35MainloopSm100TmaUmmaWarpSpecializedILi5ELi2ELi4ENS5_IJNS4_1CILi4EEENSA_ILi1EEESC_EEEEENS5_IJNSA_ILi128EEESF_NSA_ILi64EEEEEENS_6half_tENS5_IJSC_llEEESI_NS5_IJlSC_lEEENS4_8TiledMMAINS4_8MMA_AtomIJNS4_26SM100_MMA_F16BF16_2x1SM_SSISI_SI_fLi128ELi128ELNS4_4UMMA5MajorE1ELSP_0ELNSO_7ScaleInE0ELSQ_0EEEEEENS4_6LayoutINS5_IJSC_SC_SC_EEENS5_IJNSA_ILi0EEESV_SV_EEEEENS5_IJNS4_10UnderscoreESY_SY_EEEEENS4_18SM100_TMA_2SM_LOADENS4_14ComposedLayoutINS4_7SwizzleILi3ELi4ELi3EEENS4_18smem_ptr_flag_bitsILi16EEENST_INS5_IJSG_NSA_ILi8EEEEEENS5_IJSC_SG_EEEEEEEvNS4_8identityENS4_28SM100_TMA_2SM_LOAD_MULTICASTENS12_IS14_S16_NST_INS5_IJS17_SG_EEENS5_IJSG_SC_EEEEEEEvS1C_EENS_8epilogue10collective18CollectiveEpilogueINS1J_23Sm100TmaWarpSpecializedILi4ELi2ELi16ELb1ELb0EEEJNS5_IJSG_SF_SG_EEENS5_IJNST_ISG_SC_EENST_INS5_IJNSA_ILi16EEENSA_ILi2EEEEEES19_EEEEESI_SK_SI_SK_NS1J_6fusion15FusionCallbacksIS1N_NS1V_17LinearCombinationISI_fSI_fLNS_15FloatRoundStyleE2EEES1O_S1U_JEEENS4_5SM1004TMEM4LOAD26SM100_TMEM_LOAD_32dp32b16xENS4_13SM90_TMA_LOADENS12_INS13_ILi1ELi4ELi3EEES16_NST_INS5_IJS17_S1Q_EEENS5_IJS1Q_SC_EEEEEEENS4_39AutoVectorizingCopyWithAssumedAlignmentILi128EEENS4_14SM90_TMA_STOREES2A_S2C_S2C_EEEvvEEEEvNT_6ParamsE,"aw",@nobits
	.sectionflags	@""
	.align	16
	.zero		1024


//--------------------- .nv.shared.reserved.0     --------------------------
	.section	.nv.shared.reserved.0,"aw",@nobits
	.weak		__nv_reservedSMEM_offset_0_alias
	.size		__nv_reservedSMEM_offset_0_alias, 0, 64
	.other		__nv_reservedSMEM_offset_0_alias,@"STO_CUDA_RESERVED_SHARED STV_DEFAULT"
__nv_reservedSMEM_offset_0_alias:
	.zero		0
.nv.shared.reserved.0:
	.zero		64
	.weak		__nv_reservedSMEM_tcgen05_partition
	.type		__nv_reservedSMEM_tcgen05_partition,@object
	.size		__nv_reservedSMEM_tcgen05_partition,(.L_0 - __nv_reservedSMEM_tcgen05_partition)
__nv_reservedSMEM_tcgen05_partition:
	.zero		32
.L_0:


//--------------------- .nv.global                --------------------------
	.section	.nv.global,"aw",@nobits
.nv.global:
	.type		_ZN40_INTERNAL_a504f267_4_k_cu_b796819f_379804cute1_E,@object
	.size		_ZN40_INTERNAL_a504f267_4_k_cu_b796819f_379804cute1_E,(_ZN40_INTERNAL_a504f267_4_k_cu_b796819f_379804cuda3std3__45__cpo6cbeginE - _ZN40_INTERNAL_a504f267_4_k_cu_b796819f_379804cute1_E)
_ZN40_INTERNAL_a504f267_4_k_cu_b796819f_379804cute1_E:
	.zero		1
	.type		_ZN40_INTERNAL_a504f267_4_k_cu_b796819f_379804cuda3std3__45__cpo6cbeginE,@object
	.size		_ZN40_INTERNAL_a504f267_4_k_cu_b796819f_379804cuda3std3__45__cpo6cbeginE,(_ZN40_INTERNAL_a504f267_4_k_cu_b796819f_379804cuda3std3__48in_placeE - _ZN40_INTERNAL_a504f267_4_k_cu_b796819f_379804cuda3std3__45__cpo6cbeginE)
_ZN40_INTERNAL_a504f267_4_k_cu_b796819f_379804cuda3std3__45__cpo6cbeginE:
	.zero		1
	.type		_ZN40_INTERNAL_a504f267_4_k_cu_b796819f_379804cuda3std3__48in_placeE,@object
	.size		_ZN40_INTERNAL_a504f267_4_k_cu_b796819f_379804cuda3std3__48in_placeE,(_ZN40_INTERNAL_a504f267_4_k_cu_b796819f_379804cuda3std6ranges3__45__cpo9iter_moveE - _ZN40_INTERNAL_a504f267_4_k_cu_b796819f_379804cuda3std3__48in_placeE)
_ZN40_INTERNAL_a504f267_4_k_cu_b796819f_379804cuda3std3__48in_placeE:
	.zero		1
	.type		_ZN40_INTERNAL_a504f267_4_k_cu_b796819f_379804cuda3std6ranges3__45__cpo9iter_moveE,@object
	.size		_ZN40_INTERNAL_a504f267_4_k_cu_b796819f_379804cuda3std6ranges3__45__cpo9iter_moveE,(_ZN40_INTERNAL_a504f267_4_k_cu_b796819f_379804cuda3std3__45__cpo5beginE - _ZN40_INTERNAL_a504f267_4_k_cu_b796819f_379804cuda3std6ranges3__45__cpo9iter_moveE)
_ZN40_INTERNAL_a504f267_4_k_cu_b796819f_379804cuda3std6ranges3__45__cpo9iter_moveE:
	.zero		1
	.type		_ZN40_INTERNAL_a504f267_4_k_cu_b796819f_379804cuda3std3__45__cpo5beginE,@object
	.size		_ZN40_INTERNAL_a504f267_4_k_cu_b796819f_379804cuda3std3__45__cpo5beginE,(_ZN40_INTERNAL_a504f267_4_k_cu_b796819f_379804cuda3std3__442_GLOBAL__N__a504f267_4_k_cu_b796819f_379806ignoreE - _ZN40_INTERNAL_a504f267_4_k_cu_b796819f_379804cuda3std3__45__cpo5beginE)
_ZN40_INTERNAL_a504f267_4_k_cu_b796819f_379804cuda3std3__45__cpo5beginE:
	.zero		1
	.type		_ZN40_INTERNAL_a504f267_4_k_cu_b796819f_379804cuda3std3__442_GLOBAL__N__a504f267_4_k_cu_b796819f_379806ignoreE,@object
	.size		_ZN40_INTERNAL_a504f267_4_k_cu_b796819f_379804cuda3std3__442_GLOBAL__N__a504f267_4_k_cu_b796819f_379806ignoreE,(_ZN40_INTERNAL_a504f267_4_k_cu_b796819f_379804cute7productE - _ZN40_INTERNAL_a504f267_4_k_cu_b796819f_379804cuda3std3__442_GLOBAL__N__a504f267_4_k_cu_b796819f_379806ignoreE)
_ZN40_INTERNAL_a504f267_4_k_cu_b796819f_379804cuda3std3__442_GLOBAL__N__a504f267_4_k_cu_b796819f_379806ignoreE:
	.zero		1
	.type		_ZN40_INTERNAL_a504f267_4_k_cu_b796819f_379804cute7productE,@object
	.size		_ZN40_INTERNAL_a504f267_4_k_cu_b796819f_379804cute7productE,(_ZN40_INTERNAL_a504f267_4_k_cu_b796819f_379804cuda3std3__45__cpo3endE - _ZN40_INTERNAL_a504f267_4_k_cu_b796819f_379804cute7productE)
_ZN40_INTERNAL_a504f267_4_k_cu_b796819f_379804cute7productE:
	.zero		1
	.type		_ZN40_INTERNAL_a504f267_4_k_cu_b796819f_379804cuda3std3__45__cpo3endE,@object
	.size		_ZN40_INTERNAL_a504f267_4_k_cu_b796819f_379804cuda3std3__45__cpo3endE,(_ZN40_INTERNAL_a504f267_4_k_cu_b796819f_379804cuda3std3__419piecewise_constructE - _ZN40_INTERNAL_a504f267_4_k_cu_b796819f_379804cuda3std3__45__cpo3endE)
_ZN40_INTERNAL_a504f267_4_k_cu_b796819f_379804cuda3std3__45__cpo3endE:
	.zero		1
	.type		_ZN40_INTERNAL_a504f267_4_k_cu_b796819f_379804cuda3std3__419piecewise_constructE,@object
	.size		_ZN40_INTERNAL_a504f267_4_k_cu_b796819f_379804cuda3std3__419piecewise_constructE,(_ZN40_INTERNAL_a504f267_4_k_cu_b796819f_379804cuda3std3__45__cpo4cendE - _ZN40_INTERNAL_a504f267_4_k_cu_b796819f_379804cuda3std3__419piecewise_constructE)
_ZN40_INTERNAL_a504f267_4_k_cu_b796819f_379804cuda3std3__419piecewise_constructE:
	.zero		1
	.type		_ZN40_INTERNAL_a504f267_4_k_cu_b796819f_379804cuda3std3__45__cpo4cendE,@object
	.size		_ZN40_INTERNAL_a504f267_4_k_cu_b796819f_379804cuda3std3__45__cpo4cendE,(_ZN40_INTERNAL_a504f267_4_k_cu_b796819f_379804cuda3std6ranges3__45__cpo4swapE - _ZN40_INTERNAL_a504f267_4_k_cu_b796819f_379804cuda3std3__45__cpo4cendE)
_ZN40_INTERNAL_a504f267_4_k_cu_b796819f_379804cuda3std3__45__cpo4cendE:
	.zero		1
	.type		_ZN40_INTERNAL_a504f267_4_k_cu_b796819f_379804cuda3std6ranges3__45__cpo4swapE,@object
	.size		_ZN40_INTERNAL_a504f267_4_k_cu_b796819f_379804cuda3std6ranges3__45__cpo4swapE,(.L_10 - _ZN40_INTERNAL_a504f267_4_k_cu_b796819f_379804cuda3std6ranges3__45__cpo4swapE)
_ZN40_INTERNAL_a504f267_4_k_cu_b796819f_379804cuda3std6ranges3__45__cpo4swapE:
	.zero		1
.L_10:


//--------------------- .nv.constant0._ZN7cutlass13device_kernelINS_4gemm6kernel13GemmUniversalIN4cute5tupleIJiiiiEEENS1_10collective13CollectiveMmaINS1_35MainloopSm100TmaUmmaWarpSpecializedILi5ELi2ELi4ENS5_IJNS4_1CILi4EEENSA_ILi1EEESC_EEEEENS5_IJNSA_ILi128EEESF_NSA_ILi64EEEEEENS_6half_tENS5_IJSC_llEEESI_NS5_IJlSC_lEEENS4_8TiledMMAINS4_8MMA_AtomIJNS4_26SM100_MMA_F16BF16_2x1SM_SSISI_SI_fLi128ELi128ELNS4_4UMMA5MajorE1ELSP_0ELNSO_7ScaleInE0ELSQ_0EEEEEENS4_6LayoutINS5_IJSC_SC_SC_EEENS5_IJNSA_ILi0EEESV_SV_EEEEENS5_IJNS4_10UnderscoreESY_SY_EEEEENS4_18SM100_TMA_2SM_LOADENS4_14ComposedLayoutINS4_7SwizzleILi3ELi4ELi3EEENS4_18smem_ptr_flag_bitsILi16EEENST_INS5_IJSG_NSA_ILi8EEEEEENS5_IJSC_SG_EEEEEEEvNS4_8identityENS4_28SM100_TMA_2SM_LOAD_MULTICASTENS12_IS14_S16_NST_INS5_IJS17_SG_EEENS5_IJSG_SC_EEEEEEEvS1C_EENS_8epilogue10collective18CollectiveEpilogueINS1J_23Sm100TmaWarpSpecializedILi4ELi2ELi16ELb1ELb0EEEJNS5_IJSG_SF_SG_EEENS5_IJNST_ISG_SC_EENST_INS5_IJNSA_ILi16EEENSA_ILi2EEEEEES19_EEEEESI_SK_SI_SK_NS1J_6fusion15FusionCallbacksIS1N_NS1V_17LinearCombinationISI_fSI_fLNS_15FloatRoundStyleE2EEES1O_S1U_JEEENS4_5SM1004TMEM4LOAD26SM100_TMEM_LOAD_32dp32b16xENS4_13SM90_TMA_LOADENS12_INS13_ILi1ELi4ELi3EEES16_NST_INS5_IJS17_S1Q_EEENS5_IJS1Q_SC_EEEEEEENS4_39AutoVectorizingCopyWithAssumedAlignmentILi128EEENS4_14SM90_TMA_STOREES2A_S2C_S2C_EEEvvEEEEvNT_6ParamsE --------------------------
	.section	.nv.constant0._ZN7cutlass13device_kernelINS_4gemm6kernel13GemmUniversalIN4cute5tupleIJiiiiEEENS1_10collective13CollectiveMmaINS1_35MainloopSm100TmaUmmaWarpSpecializedILi5ELi2ELi4ENS5_IJNS4_1CILi4EEENSA_ILi1EEESC_EEEEENS5_IJNSA_ILi128EEESF_NSA_ILi64EEEEEENS_6half_tENS5_IJSC_llEEESI_NS5_IJlSC_lEEENS4_8TiledMMAINS4_8MMA_AtomIJNS4_26SM100_MMA_F16BF16_2x1SM_SSISI_SI_fLi128ELi128ELNS4_4UMMA5MajorE1ELSP_0ELNSO_7ScaleInE0ELSQ_0EEEEEENS4_6LayoutINS5_IJSC_SC_SC_EEENS5_IJNSA_ILi0EEESV_SV_EEEEENS5_IJNS4_10UnderscoreESY_SY_EEEEENS4_18SM100_TMA_2SM_LOADENS4_14ComposedLayoutINS4_7SwizzleILi3ELi4ELi3EEENS4_18smem_ptr_flag_bitsILi16EEENST_INS5_IJSG_NSA_ILi8EEEEEENS5_IJSC_SG_EEEEEEEvNS4_8identityENS4_28SM100_TMA_2SM_LOAD_MULTICASTENS12_IS14_S16_NST_INS5_IJS17_SG_EEENS5_IJSG_SC_EEEEEEEvS1C_EENS_8epilogue10collective18CollectiveEpilogueINS1J_23Sm100TmaWarpSpecializedILi4ELi2ELi16ELb1ELb0EEEJNS5_IJSG_SF_SG_EEENS5_IJNST_ISG_SC_EENST_INS5_IJNSA_ILi16EEENSA_ILi2EEEEEES19_EEEEESI_SK_SI_SK_NS1J_6fusion15FusionCallbacksIS1N_NS1V_17LinearCombinationISI_fSI_fLNS_15FloatRoundStyleE2EEES1O_S1U_JEEENS4_5SM1004TMEM4LOAD26SM100_TMEM_LOAD_32dp32b16xENS4_13SM90_TMA_LOADENS12_INS13_ILi1ELi4ELi3EEES16_NST_INS5_IJS17_S1Q_EEENS5_IJS1Q_SC_EEEEEEENS4_39AutoVectorizingCopyWithAssumedAlignmentILi128EEENS4_14SM90_TMA_STOREES2A_S2C_S2C_EEEvvEEEEvNT_6ParamsE,"a",@progbits
	.sectionflags	@""
	.align	4
.nv.constant0._ZN7cutlass13device_kernelINS_4gemm6kernel13GemmUniversalIN4cute5tupleIJiiiiEEENS1_10collective13CollectiveMmaINS1_35MainloopSm100TmaUmmaWarpSpecializedILi5ELi2ELi4ENS5_IJNS4_1CILi4EEENSA_ILi1EEESC_EEEEENS5_IJNSA_ILi128EEESF_NSA_ILi64EEEEEENS_6half_tENS5_IJSC_llEEESI_NS5_IJlSC_lEEENS4_8TiledMMAINS4_8MMA_AtomIJNS4_26SM100_MMA_F16BF16_2x1SM_SSISI_SI_fLi128ELi128ELNS4_4UMMA5MajorE1ELSP_0ELNSO_7ScaleInE0ELSQ_0EEEEEENS4_6LayoutINS5_IJSC_SC_SC_EEENS5_IJNSA_ILi0EEESV_SV_EEEEENS5_IJNS4_10UnderscoreESY_SY_EEEEENS4_18SM100_TMA_2SM_LOADENS4_14ComposedLayoutINS4_7SwizzleILi3ELi4ELi3EEENS4_18smem_ptr_flag_bitsILi16EEENST_INS5_IJSG_NSA_ILi8EEEEEENS5_IJSC_SG_EEEEEEEvNS4_8identityENS4_28SM100_TMA_2SM_LOAD_MULTICASTENS12_IS14_S16_NST_INS5_IJS17_SG_EEENS5_IJSG_SC_EEEEEEEvS1C_EENS_8epilogue10collective18CollectiveEpilogueINS1J_23Sm100TmaWarpSpecializedILi4ELi2ELi16ELb1ELb0EEEJNS5_IJSG_SF_SG_EEENS5_IJNST_ISG_SC_EENST_INS5_IJNSA_ILi16EEENSA_ILi2EEEEEES19_EEEEESI_SK_SI_SK_NS1J_6fusion15FusionCallbacksIS1N_NS1V_17LinearCombinationISI_fSI_fLNS_15FloatRoundStyleE2EEES1O_S1U_JEEENS4_5SM1004TMEM4LOAD26SM100_TMEM_LOAD_32dp32b16xENS4_13SM90_TMA_LOADENS12_INS13_ILi1ELi4ELi3EEES16_NST_INS5_IJS17_S1Q_EEENS5_IJS1Q_SC_EEEEEEENS4_39AutoVectorizingCopyWithAssumedAlignmentILi128EEENS4_14SM90_TMA_STOREES2A_S2C_S2C_EEEvvEEEEvNT_6ParamsE:
	.zero		2944


//--------------------- SYMBOLS --------------------------

	.type		.nv.reservedSmem.offset0,@object
	.size		.nv.reservedSmem.offset0,0x4
	.type		.nv.reservedSmem.cap,@object
	.size		.nv.reservedSmem.cap,0x4
	.type		__assertfail,@function
